//
// Generated by NVIDIA NVVM Compiler
//
// Compiler Build ID: CL-36424714
// Cuda compilation tools, release 13.0, V13.0.88
// Based on NVVM 20.0.0
//

.version 9.0
.target sm_100
.address_size 64

	// .globl	_Z4copyPfPKfii
.extern .func __assertfail
(
	.param .b64 __assertfail_param_0,
	.param .b64 __assertfail_param_1,
	.param .b32 __assertfail_param_2,
	.param .b64 __assertfail_param_3,
	.param .b64 __assertfail_param_4
)
;
// _ZZ13copySharedMemPfPKfiiE4tile has been demoted
// _ZZ18transposeCoalescedPfPKfiiE4tile has been demoted
// _ZZ24transposeNoBankConflictsPfPKfiiE4tile has been demoted
.global .align 1 .b8 __unnamed_1[77] = {118, 111, 105, 100, 32, 116, 114, 97, 110, 115, 112, 111, 115, 101, 73, 110, 112, 108, 97, 99, 101, 40, 102, 108, 111, 97, 116, 32, 42, 44, 32, 99, 111, 110, 115, 116, 32, 102, 108, 111, 97, 116, 32, 42, 44, 32, 99, 111, 110, 115, 116, 32, 105, 110, 116, 32, 42, 44, 32, 99, 111, 110, 115, 116, 32, 105, 110, 116, 32, 42, 44, 32, 105, 110, 116, 41};
// _ZZ16transposeInplacePfPKfPKiS3_iE4tile has been demoted
.global .align 1 .b8 $str[15] = {116, 104, 114, 101, 97, 100, 73, 100, 120, 46, 122, 61, 61, 48};
.global .align 1 .b8 $str$1[27] = {47, 116, 109, 112, 47, 115, 97, 115, 115, 95, 99, 117, 95, 109, 104, 53, 122, 50, 117, 114, 111, 47, 107, 46, 99, 117};

.visible .entry _Z4copyPfPKfii(
	.param .u64 .ptr .align 1 _Z4copyPfPKfii_param_0,
	.param .u64 .ptr .align 1 _Z4copyPfPKfii_param_1,
	.param .u32 _Z4copyPfPKfii_param_2,
	.param .u32 _Z4copyPfPKfii_param_3
)
{
	.reg .pred 	%p<7>;
	.reg .b32 	%r<20>;
	.reg .b32 	%f<2>;
	.reg .b64 	%rd<8>;

	ld.param.u64 	%rd3, [_Z4copyPfPKfii_param_0];
	ld.param.u64 	%rd4, [_Z4copyPfPKfii_param_1];
	ld.param.u32 	%r5, [_Z4copyPfPKfii_param_2];
	ld.param.u32 	%r7, [_Z4copyPfPKfii_param_3];
	mov.u32 	%r8, %ctaid.x;
	shl.b32 	%r9, %r8, 5;
	mov.u32 	%r10, %tid.x;
	add.s32 	%r1, %r9, %r10;
	mov.u32 	%r11, %ctaid.y;
	shl.b32 	%r12, %r11, 5;
	mov.u32 	%r13, %tid.y;
	add.s32 	%r14, %r12, %r13;
	setp.ge.s32 	%p1, %r1, %r5;
	setp.ge.s32 	%p2, %r14, %r7;
	or.pred  	%p3, %p1, %p2;
	@%p3 bra 	$L__BB0_3;
	cvta.to.global.u64 	%rd1, %rd4;
	cvta.to.global.u64 	%rd2, %rd3;
	mov.b32 	%r19, 0;
$L__BB0_2:
	add.s32 	%r16, %r19, %r14;
	mad.lo.s32 	%r17, %r16, %r5, %r1;
	mul.wide.s32 	%rd5, %r17, 4;
	add.s64 	%rd6, %rd1, %rd5;
	ld.global.f32 	%f1, [%rd6];
	add.s64 	%rd7, %rd2, %rd5;
	st.global.f32 	[%rd7], %f1;
	add.s32 	%r4, %r19, 2;
	setp.lt.u32 	%p4, %r19, 30;
	add.s32 	%r18, %r16, 2;
	setp.lt.u32 	%p5, %r18, %r7;
	and.pred  	%p6, %p4, %p5;
	mov.u32 	%r19, %r4;
	@%p6 bra 	$L__BB0_2;
$L__BB0_3:
	ret;

}
	// .globl	_Z13copySharedMemPfPKfii
.visible .entry _Z13copySharedMemPfPKfii(
	.param .u64 .ptr .align 1 _Z13copySharedMemPfPKfii_param_0,
	.param .u64 .ptr .align 1 _Z13copySharedMemPfPKfii_param_1,
	.param .u32 _Z13copySharedMemPfPKfii_param_2,
	.param .u32 _Z13copySharedMemPfPKfii_param_3
)
{
	.reg .pred 	%p<11>;
	.reg .b32 	%r<39>;
	.reg .b32 	%f<3>;
	.reg .b64 	%rd<9>;
	// demoted variable
	.shared .align 4 .b8 _ZZ13copySharedMemPfPKfiiE4tile[4096];
	ld.param.u64 	%rd3, [_Z13copySharedMemPfPKfii_param_0];
	ld.param.u64 	%rd4, [_Z13copySharedMemPfPKfii_param_1];
	ld.param.u32 	%r9, [_Z13copySharedMemPfPKfii_param_2];
	ld.param.u32 	%r11, [_Z13copySharedMemPfPKfii_param_3];
	mov.u32 	%r12, %ctaid.x;
	shl.b32 	%r13, %r12, 5;
	mov.u32 	%r1, %tid.x;
	add.s32 	%r2, %r13, %r1;
	mov.u32 	%r14, %ctaid.y;
	shl.b32 	%r15, %r14, 5;
	mov.u32 	%r3, %tid.y;
	add.s32 	%r16, %r15, %r3;
	setp.ge.s32 	%p1, %r2, %r9;
	setp.ge.s32 	%p2, %r16, %r11;
	or.pred  	%p3, %p1, %p2;
	@%p3 bra 	$L__BB1_6;
	cvta.to.global.u64 	%rd1, %rd4;
	mov.b32 	%r37, 0;
$L__BB1_2:
	add.s32 	%r18, %r37, %r16;
	mad.lo.s32 	%r19, %r18, %r9, %r2;
	mul.wide.s32 	%rd5, %r19, 4;
	add.s64 	%rd6, %rd1, %rd5;
	ld.global.f32 	%f1, [%rd6];
	add.s32 	%r20, %r37, %r3;
	shl.b32 	%r21, %r20, 5;
	add.s32 	%r22, %r21, %r1;
	shl.b32 	%r23, %r22, 2;
	mov.u32 	%r24, _ZZ13copySharedMemPfPKfiiE4tile;
	add.s32 	%r25, %r24, %r23;
	st.shared.f32 	[%r25], %f1;
	add.s32 	%r6, %r37, 2;
	setp.lt.u32 	%p4, %r37, 30;
	add.s32 	%r26, %r18, 2;
	setp.lt.u32 	%p5, %r26, %r11;
	and.pred  	%p6, %p4, %p5;
	mov.u32 	%r37, %r6;
	@%p6 bra 	$L__BB1_2;
	bar.sync 	0;
	setp.ge.u32 	%p7, %r16, %r11;
	@%p7 bra 	$L__BB1_6;
	cvta.to.global.u64 	%rd2, %rd3;
	mov.b32 	%r38, 0;
$L__BB1_5:
	add.s32 	%r28, %r38, %r16;
	add.s32 	%r29, %r38, %r3;
	shl.b32 	%r30, %r29, 5;
	add.s32 	%r31, %r30, %r1;
	shl.b32 	%r32, %r31, 2;
	add.s32 	%r34, %r24, %r32;
	ld.shared.f32 	%f2, [%r34];
	mad.lo.s32 	%r35, %r28, %r9, %r2;
	mul.wide.s32 	%rd7, %r35, 4;
	add.s64 	%rd8, %rd2, %rd7;
	st.global.f32 	[%rd8], %f2;
	add.s32 	%r8, %r38, 2;
	setp.lt.u32 	%p8, %r38, 30;
	add.s32 	%r36, %r28, 2;
	setp.lt.u32 	%p9, %r36, %r11;
	and.pred  	%p10, %p8, %p9;
	mov.u32 	%r38, %r8;
	@%p10 bra 	$L__BB1_5;
$L__BB1_6:
	ret;

}
	// .globl	_Z14transposeNaivePfPKfPKiS3_i
.visible .entry _Z14transposeNaivePfPKfPKiS3_i(
	.param .u64 .ptr .align 1 _Z14transposeNaivePfPKfPKiS3_i_param_0,
	.param .u64 .ptr .align 1 _Z14transposeNaivePfPKfPKiS3_i_param_1,
	.param .u64 .ptr .align 1 _Z14transposeNaivePfPKfPKiS3_i_param_2,
	.param .u64 .ptr .align 1 _Z14transposeNaivePfPKfPKiS3_i_param_3,
	.param .u32 _Z14transposeNaivePfPKfPKiS3_i_param_4
)
{
	.reg .pred 	%p<31>;
	.reg .b32 	%r<70>;
	.reg .b32 	%f<4>;
	.reg .b64 	%rd<21>;

	ld.param.u64 	%rd4, [_Z14transposeNaivePfPKfPKiS3_i_param_0];
	ld.param.u64 	%rd5, [_Z14transposeNaivePfPKfPKiS3_i_param_1];
	ld.param.u64 	%rd6, [_Z14transposeNaivePfPKfPKiS3_i_param_2];
	ld.param.u64 	%rd7, [_Z14transposeNaivePfPKfPKiS3_i_param_3];
	cvta.to.global.u64 	%rd1, %rd4;
	cvta.to.global.u64 	%rd2, %rd5;
	cvta.to.global.u64 	%rd3, %rd7;
	cvta.to.global.u64 	%rd8, %rd6;
	mov.u32 	%r23, %ctaid.x;
	shl.b32 	%r24, %r23, 5;
	mov.u32 	%r25, %tid.x;
	add.s32 	%r1, %r24, %r25;
	mov.u32 	%r26, %ctaid.y;
	shl.b32 	%r27, %r26, 5;
	mov.u32 	%r28, %tid.y;
	add.s32 	%r2, %r27, %r28;
	mov.u32 	%r29, %ctaid.z;
	mov.u32 	%r30, %tid.z;
	add.s32 	%r3, %r29, %r30;
	ld.global.u32 	%r4, [%rd8];
	ld.global.u32 	%r5, [%rd8+4];
	ld.global.u32 	%r6, [%rd8+8];
	ld.global.u32 	%r66, [%rd3];
	setp.ne.s32 	%p1, %r66, 1;
	@%p1 bra 	$L__BB2_6;
	ld.global.u32 	%r32, [%rd3+4];
	setp.ne.s32 	%p2, %r32, 2;
	mov.b32 	%r66, 1;
	@%p2 bra 	$L__BB2_6;
	setp.ge.s32 	%p3, %r1, %r6;
	setp.ge.s32 	%p4, %r2, %r5;
	or.pred  	%p5, %p3, %p4;
	setp.ge.s32 	%p6, %r3, %r4;
	or.pred  	%p7, %p5, %p6;
	@%p7 bra 	$L__BB2_6;
	mad.lo.s32 	%r8, %r5, %r3, %r2;
	mad.lo.s32 	%r37, %r6, %r3, %r1;
	mad.lo.s32 	%r9, %r37, %r5, %r2;
	mov.b32 	%r65, 0;
$L__BB2_4:
	add.s32 	%r38, %r65, %r8;
	mad.lo.s32 	%r39, %r38, %r6, %r1;
	mul.wide.s32 	%rd9, %r39, 4;
	add.s64 	%rd10, %rd2, %rd9;
	ld.global.f32 	%f1, [%rd10];
	add.s32 	%r40, %r9, %r65;
	mul.wide.s32 	%rd11, %r40, 4;
	add.s64 	%rd12, %rd1, %rd11;
	st.global.f32 	[%rd12], %f1;
	add.s32 	%r11, %r65, 2;
	setp.lt.u32 	%p8, %r65, 30;
	add.s32 	%r41, %r11, %r2;
	setp.lt.u32 	%p9, %r41, %r5;
	and.pred  	%p10, %p8, %p9;
	mov.u32 	%r65, %r11;
	@%p10 bra 	$L__BB2_4;
	ld.global.u32 	%r66, [%rd3];
$L__BB2_6:
	setp.ne.s32 	%p11, %r66, 0;
	@%p11 bra 	$L__BB2_17;
	ld.global.u32 	%r68, [%rd3+4];
	setp.ne.s32 	%p12, %r68, 2;
	@%p12 bra 	$L__BB2_13;
	setp.ge.s32 	%p13, %r1, %r6;
	setp.ge.s32 	%p14, %r2, %r4;
	or.pred  	%p15, %p13, %p14;
	setp.ge.s32 	%p16, %r3, %r5;
	mov.b32 	%r68, 2;
	or.pred  	%p17, %p15, %p16;
	@%p17 bra 	$L__BB2_13;
	mad.lo.s32 	%r47, %r5, %r1, %r3;
	mul.lo.s32 	%r15, %r47, %r4;
	mov.b32 	%r67, 0;
$L__BB2_10:
	add.s32 	%r49, %r67, %r2;
	mad.lo.s32 	%r50, %r49, %r5, %r3;
	mad.lo.s32 	%r51, %r50, %r6, %r1;
	mul.wide.s32 	%rd13, %r51, 4;
	add.s64 	%rd14, %rd2, %rd13;
	ld.global.f32 	%f2, [%rd14];
	add.s32 	%r52, %r49, %r15;
	mul.wide.s32 	%rd15, %r52, 4;
	add.s64 	%rd16, %rd1, %rd15;
	st.global.f32 	[%rd16], %f2;
	add.s32 	%r17, %r67, 2;
	setp.lt.u32 	%p18, %r67, 30;
	add.s32 	%r53, %r49, 2;
	setp.lt.u32 	%p19, %r53, %r4;
	and.pred  	%p20, %p18, %p19;
	mov.u32 	%r67, %r17;
	@%p20 bra 	$L__BB2_10;
	ld.global.u32 	%r54, [%rd3];
	setp.ne.s32 	%p21, %r54, 0;
	@%p21 bra 	$L__BB2_17;
	ld.global.u32 	%r68, [%rd3+4];
$L__BB2_13:
	setp.ne.s32 	%p22, %r68, 1;
	@%p22 bra 	$L__BB2_17;
	setp.ge.s32 	%p23, %r1, %r6;
	setp.ge.s32 	%p24, %r2, %r5;
	or.pred  	%p25, %p23, %p24;
	setp.ge.s32 	%p26, %r3, %r4;
	or.pred  	%p27, %p25, %p26;
	@%p27 bra 	$L__BB2_17;
	mul.lo.s32 	%r20, %r5, %r3;
	mov.b32 	%r69, 0;
$L__BB2_16:
	add.s32 	%r59, %r69, %r2;
	add.s32 	%r60, %r59, %r20;
	mad.lo.s32 	%r61, %r60, %r6, %r1;
	mul.wide.s32 	%rd17, %r61, 4;
	add.s64 	%rd18, %rd2, %rd17;
	ld.global.f32 	%f3, [%rd18];
	mad.lo.s32 	%r62, %r59, %r4, %r3;
	mad.lo.s32 	%r63, %r62, %r6, %r1;
	mul.wide.s32 	%rd19, %r63, 4;
	add.s64 	%rd20, %rd1, %rd19;
	st.global.f32 	[%rd20], %f3;
	add.s32 	%r22, %r69, 2;
	setp.lt.u32 	%p28, %r69, 30;
	add.s32 	%r64, %r59, 2;
	setp.lt.u32 	%p29, %r64, %r5;
	and.pred  	%p30, %p28, %p29;
	mov.u32 	%r69, %r22;
	@%p30 bra 	$L__BB2_16;
$L__BB2_17:
	ret;

}
	// .globl	_Z18transposeCoalescedPfPKfii
.visible .entry _Z18transposeCoalescedPfPKfii(
	.param .u64 .ptr .align 1 _Z18transposeCoalescedPfPKfii_param_0,
	.param .u64 .ptr .align 1 _Z18transposeCoalescedPfPKfii_param_1,
	.param .u32 _Z18transposeCoalescedPfPKfii_param_2,
	.param .u32 _Z18transposeCoalescedPfPKfii_param_3
)
{
	.reg .pred 	%p<13>;
	.reg .b32 	%r<39>;
	.reg .b32 	%f<3>;
	.reg .b64 	%rd<9>;
	// demoted variable
	.shared .align 4 .b8 _ZZ18transposeCoalescedPfPKfiiE4tile[4096];
	ld.param.u64 	%rd3, [_Z18transposeCoalescedPfPKfii_param_0];
	ld.param.u64 	%rd4, [_Z18transposeCoalescedPfPKfii_param_1];
	ld.param.u32 	%r15, [_Z18transposeCoalescedPfPKfii_param_2];
	ld.param.u32 	%r17, [_Z18transposeCoalescedPfPKfii_param_3];
	mov.u32 	%r18, %ctaid.x;
	shl.b32 	%r1, %r18, 5;
	mov.u32 	%r2, %tid.x;
	add.s32 	%r3, %r1, %r2;
	mov.u32 	%r19, %ctaid.y;
	shl.b32 	%r4, %r19, 5;
	mov.u32 	%r5, %tid.y;
	add.s32 	%r20, %r4, %r5;
	setp.ge.s32 	%p1, %r3, %r15;
	setp.ge.s32 	%p2, %r20, %r17;
	shl.b32 	%r21, %r2, 2;
	mov.u32 	%r22, _ZZ18transposeCoalescedPfPKfiiE4tile;
	add.s32 	%r7, %r22, %r21;
	or.pred  	%p3, %p1, %p2;
	@%p3 bra 	$L__BB3_3;
	cvta.to.global.u64 	%rd1, %rd4;
	mov.b32 	%r37, 0;
$L__BB3_2:
	add.s32 	%r24, %r37, %r20;
	mad.lo.s32 	%r25, %r24, %r15, %r3;
	mul.wide.s32 	%rd5, %r25, 4;
	add.s64 	%rd6, %rd1, %rd5;
	ld.global.f32 	%f1, [%rd6];
	add.s32 	%r26, %r37, %r5;
	shl.b32 	%r27, %r26, 7;
	add.s32 	%r28, %r7, %r27;
	st.shared.f32 	[%r28], %f1;
	add.s32 	%r9, %r37, 2;
	setp.lt.u32 	%p4, %r37, 30;
	add.s32 	%r29, %r24, 2;
	setp.lt.u32 	%p5, %r29, %r17;
	and.pred  	%p6, %p4, %p5;
	mov.u32 	%r37, %r9;
	@%p6 bra 	$L__BB3_2;
$L__BB3_3:
	bar.sync 	0;
	add.s32 	%r10, %r4, %r2;
	add.s32 	%r11, %r1, %r5;
	setp.ge.s32 	%p7, %r10, %r17;
	setp.ge.s32 	%p8, %r11, %r15;
	or.pred  	%p9, %p8, %p7;
	@%p9 bra 	$L__BB3_6;
	mad.lo.s32 	%r12, %r2, 124, %r7;
	cvta.to.global.u64 	%rd2, %rd3;
	mov.b32 	%r38, 0;
$L__BB3_5:
	add.s32 	%r31, %r38, %r11;
	add.s32 	%r32, %r38, %r5;
	shl.b32 	%r33, %r32, 2;
	add.s32 	%r34, %r12, %r33;
	ld.shared.f32 	%f2, [%r34];
	mad.lo.s32 	%r35, %r31, %r17, %r10;
	mul.wide.s32 	%rd7, %r35, 4;
	add.s64 	%rd8, %rd2, %rd7;
	st.global.f32 	[%rd8], %f2;
	add.s32 	%r14, %r38, 2;
	setp.lt.u32 	%p10, %r38, 30;
	add.s32 	%r36, %r31, 2;
	setp.lt.s32 	%p11, %r36, %r15;
	and.pred  	%p12, %p10, %p11;
	mov.u32 	%r38, %r14;
	@%p12 bra 	$L__BB3_5;
$L__BB3_6:
	ret;

}
	// .globl	_Z24transposeNoBankConflictsPfPKfii
.visible .entry _Z24transposeNoBankConflictsPfPKfii(
	.param .u64 .ptr .align 1 _Z24transposeNoBankConflictsPfPKfii_param_0,
	.param .u64 .ptr .align 1 _Z24transposeNoBankConflictsPfPKfii_param_1,
	.param .u32 _Z24transposeNoBankConflictsPfPKfii_param_2,
	.param .u32 _Z24transposeNoBankConflictsPfPKfii_param_3
)
{
	.reg .pred 	%p<13>;
	.reg .b32 	%r<39>;
	.reg .b32 	%f<3>;
	.reg .b64 	%rd<9>;
	// demoted variable
	.shared .align 4 .b8 _ZZ24transposeNoBankConflictsPfPKfiiE4tile[4224];
	ld.param.u64 	%rd3, [_Z24transposeNoBankConflictsPfPKfii_param_0];
	ld.param.u64 	%rd4, [_Z24transposeNoBankConflictsPfPKfii_param_1];
	ld.param.u32 	%r15, [_Z24transposeNoBankConflictsPfPKfii_param_2];
	ld.param.u32 	%r17, [_Z24transposeNoBankConflictsPfPKfii_param_3];
	mov.u32 	%r18, %ctaid.x;
	shl.b32 	%r1, %r18, 5;
	mov.u32 	%r2, %tid.x;
	add.s32 	%r3, %r1, %r2;
	mov.u32 	%r19, %ctaid.y;
	shl.b32 	%r4, %r19, 5;
	mov.u32 	%r5, %tid.y;
	add.s32 	%r20, %r4, %r5;
	setp.ge.s32 	%p1, %r3, %r15;
	setp.ge.s32 	%p2, %r20, %r17;
	shl.b32 	%r21, %r2, 2;
	mov.u32 	%r22, _ZZ24transposeNoBankConflictsPfPKfiiE4tile;
	add.s32 	%r7, %r22, %r21;
	or.pred  	%p3, %p1, %p2;
	@%p3 bra 	$L__BB4_3;
	cvta.to.global.u64 	%rd1, %rd4;
	mov.b32 	%r37, 0;
$L__BB4_2:
	add.s32 	%r24, %r37, %r20;
	mad.lo.s32 	%r25, %r24, %r15, %r3;
	mul.wide.s32 	%rd5, %r25, 4;
	add.s64 	%rd6, %rd1, %rd5;
	ld.global.f32 	%f1, [%rd6];
	add.s32 	%r26, %r37, %r5;
	mad.lo.s32 	%r27, %r26, 132, %r7;
	st.shared.f32 	[%r27], %f1;
	add.s32 	%r9, %r37, 2;
	setp.lt.u32 	%p4, %r37, 30;
	add.s32 	%r28, %r24, 2;
	setp.lt.u32 	%p5, %r28, %r17;
	and.pred  	%p6, %p4, %p5;
	mov.u32 	%r37, %r9;
	@%p6 bra 	$L__BB4_2;
$L__BB4_3:
	bar.sync 	0;
	add.s32 	%r10, %r4, %r2;
	add.s32 	%r11, %r1, %r5;
	setp.ge.s32 	%p7, %r10, %r17;
	setp.ge.s32 	%p8, %r11, %r15;
	or.pred  	%p9, %p8, %p7;
	@%p9 bra 	$L__BB4_6;
	shl.b32 	%r30, %r2, 7;
	add.s32 	%r12, %r7, %r30;
	cvta.to.global.u64 	%rd2, %rd3;
	mov.b32 	%r38, 0;
$L__BB4_5:
	add.s32 	%r31, %r38, %r11;
	add.s32 	%r32, %r38, %r5;
	shl.b32 	%r33, %r32, 2;
	add.s32 	%r34, %r12, %r33;
	ld.shared.f32 	%f2, [%r34];
	mad.lo.s32 	%r35, %r31, %r17, %r10;
	mul.wide.s32 	%rd7, %r35, 4;
	add.s64 	%rd8, %rd2, %rd7;
	st.global.f32 	[%rd8], %f2;
	add.s32 	%r14, %r38, 2;
	setp.lt.u32 	%p10, %r38, 30;
	add.s32 	%r36, %r31, 2;
	setp.lt.s32 	%p11, %r36, %r15;
	and.pred  	%p12, %p10, %p11;
	mov.u32 	%r38, %r14;
	@%p12 bra 	$L__BB4_5;
$L__BB4_6:
	ret;

}
	// .globl	_Z16transposeInplacePfPKfPKiS3_i
.visible .entry _Z16transposeInplacePfPKfPKiS3_i(
	.param .u64 .ptr .align 1 _Z16transposeInplacePfPKfPKiS3_i_param_0,
	.param .u64 .ptr .align 1 _Z16transposeInplacePfPKfPKiS3_i_param_1,
	.param .u64 .ptr .align 1 _Z16transposeInplacePfPKfPKiS3_i_param_2,
	.param .u64 .ptr .align 1 _Z16transposeInplacePfPKfPKiS3_i_param_3,
	.param .u32 _Z16transposeInplacePfPKfPKiS3_i_param_4
)
{
	.reg .pred 	%p<48>;
	.reg .b32 	%r<103>;
	.reg .b32 	%f<6>;
	.reg .b64 	%rd<27>;
	// demoted variable
	.shared .align 4 .b8 _ZZ16transposeInplacePfPKfPKiS3_iE4tile[4096];
	ld.param.u64 	%rd5, [_Z16transposeInplacePfPKfPKiS3_i_param_0];
	ld.param.u64 	%rd6, [_Z16transposeInplacePfPKfPKiS3_i_param_1];
	ld.param.u64 	%rd4, [_Z16transposeInplacePfPKfPKiS3_i_param_2];
	ld.param.u64 	%rd7, [_Z16transposeInplacePfPKfPKiS3_i_param_3];
	cvta.to.global.u64 	%rd1, %rd5;
	cvta.to.global.u64 	%rd2, %rd6;
	cvta.to.global.u64 	%rd3, %rd7;
	mov.u32 	%r1, %tid.x;
	mov.u32 	%r2, %tid.y;
	mov.u32 	%r27, %tid.z;
	mov.u32 	%r28, %ctaid.x;
	shl.b32 	%r29, %r28, 5;
	add.s32 	%r3, %r29, %r1;
	mov.u32 	%r30, %ctaid.y;
	shl.b32 	%r31, %r30, 5;
	add.s32 	%r4, %r31, %r2;
	mov.u32 	%r32, %ctaid.z;
	add.s32 	%r5, %r32, %r27;
	add.s32 	%r6, %r31, %r1;
	add.s32 	%r7, %r29, %r2;
	setp.eq.s32 	%p1, %r27, 0;
	@%p1 bra 	$L__BB5_2;
	mov.u64 	%rd8, $str;
	cvta.global.u64 	%rd9, %rd8;
	mov.u64 	%rd10, $str$1;
	cvta.global.u64 	%rd11, %rd10;
	mov.u64 	%rd12, __unnamed_1;
	cvta.global.u64 	%rd13, %rd12;
	{ // callseq 0, 0
	.param .b64 param0;
	st.param.b64 	[param0], %rd9;
	.param .b64 param1;
	st.param.b64 	[param1], %rd11;
	.param .b32 param2;
	st.param.b32 	[param2], 216;
	.param .b64 param3;
	st.param.b64 	[param3], %rd13;
	.param .b64 param4;
	st.param.b64 	[param4], 1;
	call.uni 
	__assertfail, 
	(
	param0, 
	param1, 
	param2, 
	param3, 
	param4
	);
	} // callseq 0
$L__BB5_2:
	cvta.to.global.u64 	%rd14, %rd4;
	ld.global.u32 	%r8, [%rd14];
	ld.global.u32 	%r9, [%rd14+4];
	ld.global.u32 	%r10, [%rd14+8];
	ld.global.u32 	%r33, [%rd3];
	setp.ne.s32 	%p2, %r33, 1;
	shl.b32 	%r34, %r1, 7;
	mov.u32 	%r35, _ZZ16transposeInplacePfPKfPKiS3_iE4tile;
	add.s32 	%r11, %r35, %r34;
	@%p2 bra 	$L__BB5_10;
	ld.global.u32 	%r36, [%rd3+4];
	setp.ne.s32 	%p3, %r36, 2;
	@%p3 bra 	$L__BB5_10;
	setp.ge.s32 	%p4, %r5, %r8;
	setp.ge.s32 	%p5, %r3, %r10;
	or.pred  	%p6, %p4, %p5;
	setp.ge.s32 	%p7, %r4, %r9;
	or.pred  	%p8, %p6, %p7;
	@%p8 bra 	$L__BB5_7;
	mad.lo.s32 	%r12, %r9, %r5, %r4;
	mov.b32 	%r98, 0;
$L__BB5_6:
	add.s32 	%r39, %r98, %r12;
	mad.lo.s32 	%r40, %r39, %r10, %r3;
	mul.wide.s32 	%rd15, %r40, 4;
	add.s64 	%rd16, %rd2, %rd15;
	ld.global.f32 	%f1, [%rd16];
	add.s32 	%r41, %r98, %r2;
	shl.b32 	%r42, %r41, 7;
	add.s32 	%r44, %r35, %r42;
	add.s32 	%r45, %r41, %r1;
	shl.b32 	%r46, %r45, 2;
	and.b32  	%r47, %r46, 124;
	add.s32 	%r48, %r44, %r47;
	st.shared.f32 	[%r48], %f1;
	add.s32 	%r14, %r98, 2;
	setp.lt.u32 	%p9, %r98, 30;
	add.s32 	%r49, %r14, %r4;
	setp.lt.u32 	%p10, %r49, %r9;
	and.pred  	%p11, %p9, %p10;
	mov.u32 	%r98, %r14;
	@%p11 bra 	$L__BB5_6;
$L__BB5_7:
	setp.ge.s32 	%p12, %r5, %r8;
	bar.sync 	0;
	setp.ge.s32 	%p13, %r6, %r9;
	or.pred  	%p14, %p12, %p13;
	setp.ge.s32 	%p15, %r7, %r10;
	or.pred  	%p16, %p14, %p15;
	@%p16 bra 	$L__BB5_10;
	add.s32 	%r15, %r1, %r2;
	mad.lo.s32 	%r16, %r10, %r5, %r7;
	mov.b32 	%r99, 0;
$L__BB5_9:
	add.s32 	%r53, %r15, %r99;
	shl.b32 	%r54, %r53, 2;
	and.b32  	%r55, %r54, 124;
	add.s32 	%r56, %r11, %r55;
	ld.shared.f32 	%f2, [%r56];
	add.s32 	%r57, %r99, %r16;
	mad.lo.s32 	%r58, %r57, %r9, %r6;
	mul.wide.s32 	%rd17, %r58, 4;
	add.s64 	%rd18, %rd1, %rd17;
	st.global.f32 	[%rd18], %f2;
	add.s32 	%r18, %r99, 2;
	setp.lt.u32 	%p17, %r99, 30;
	add.s32 	%r59, %r18, %r7;
	setp.lt.s32 	%p18, %r59, %r10;
	and.pred  	%p19, %p17, %p18;
	mov.u32 	%r99, %r18;
	@%p19 bra 	$L__BB5_9;
$L__BB5_10:
	ld.global.u32 	%r60, [%rd3];
	setp.ne.s32 	%p20, %r60, 0;
	@%p20 bra 	$L__BB5_18;
	ld.global.u32 	%r61, [%rd3+4];
	setp.ne.s32 	%p21, %r61, 2;
	@%p21 bra 	$L__BB5_18;
	setp.ge.s32 	%p22, %r5, %r9;
	setp.ge.s32 	%p23, %r3, %r10;
	or.pred  	%p24, %p22, %p23;
	setp.ge.s32 	%p25, %r4, %r8;
	or.pred  	%p26, %p24, %p25;
	@%p26 bra 	$L__BB5_15;
	mov.b32 	%r100, 0;
$L__BB5_14:
	add.s32 	%r65, %r100, %r4;
	mad.lo.s32 	%r66, %r65, %r9, %r5;
	mad.lo.s32 	%r67, %r66, %r10, %r3;
	mul.wide.s32 	%rd19, %r67, 4;
	add.s64 	%rd20, %rd2, %rd19;
	ld.global.f32 	%f3, [%rd20];
	add.s32 	%r68, %r100, %r2;
	shl.b32 	%r69, %r68, 7;
	add.s32 	%r71, %r35, %r69;
	add.s32 	%r72, %r68, %r1;
	shl.b32 	%r73, %r72, 2;
	and.b32  	%r74, %r73, 124;
	add.s32 	%r75, %r71, %r74;
	st.shared.f32 	[%r75], %f3;
	add.s32 	%r20, %r100, 2;
	setp.lt.u32 	%p27, %r100, 30;
	add.s32 	%r76, %r65, 2;
	setp.lt.u32 	%p28, %r76, %r8;
	and.pred  	%p29, %p27, %p28;
	mov.u32 	%r100, %r20;
	@%p29 bra 	$L__BB5_14;
$L__BB5_15:
	setp.ge.s32 	%p30, %r5, %r9;
	bar.sync 	0;
	setp.ge.s32 	%p31, %r6, %r8;
	or.pred  	%p32, %p30, %p31;
	setp.ge.s32 	%p33, %r7, %r10;
	or.pred  	%p34, %p32, %p33;
	@%p34 bra 	$L__BB5_18;
	add.s32 	%r21, %r1, %r2;
	mov.b32 	%r101, 0;
$L__BB5_17:
	add.s32 	%r79, %r101, %r7;
	add.s32 	%r80, %r21, %r101;
	shl.b32 	%r81, %r80, 2;
	and.b32  	%r82, %r81, 124;
	add.s32 	%r83, %r11, %r82;
	ld.shared.f32 	%f4, [%r83];
	mad.lo.s32 	%r84, %r79, %r9, %r5;
	mad.lo.s32 	%r85, %r84, %r8, %r6;
	mul.wide.s32 	%rd21, %r85, 4;
	add.s64 	%rd22, %rd1, %rd21;
	st.global.f32 	[%rd22], %f4;
	add.s32 	%r23, %r101, 2;
	setp.lt.u32 	%p35, %r101, 30;
	add.s32 	%r86, %r79, 2;
	setp.lt.s32 	%p36, %r86, %r10;
	and.pred  	%p37, %p35, %p36;
	mov.u32 	%r101, %r23;
	@%p37 bra 	$L__BB5_17;
$L__BB5_18:
	ld.global.u32 	%r87, [%rd3];
	setp.ne.s32 	%p38, %r87, 0;
	@%p38 bra 	$L__BB5_23;
	ld.global.u32 	%r88, [%rd3+4];
	setp.ne.s32 	%p39, %r88, 1;
	@%p39 bra 	$L__BB5_23;
	setp.ge.s32 	%p40, %r5, %r8;
	setp.ge.s32 	%p41, %r3, %r10;
	or.pred  	%p42, %p40, %p41;
	setp.ge.s32 	%p43, %r4, %r9;
	or.pred  	%p44, %p42, %p43;
	@%p44 bra 	$L__BB5_23;
	mul.lo.s32 	%r24, %r9, %r5;
	mov.b32 	%r102, 0;
$L__BB5_22:
	add.s32 	%r92, %r102, %r4;
	add.s32 	%r93, %r92, %r24;
	mad.lo.s32 	%r94, %r93, %r10, %r3;
	mul.wide.s32 	%rd23, %r94, 4;
	add.s64 	%rd24, %rd2, %rd23;
	ld.global.f32 	%f5, [%rd24];
	mad.lo.s32 	%r95, %r92, %r8, %r5;
	mad.lo.s32 	%r96, %r95, %r10, %r3;
	mul.wide.s32 	%rd25, %r96, 4;
	add.s64 	%rd26, %rd1, %rd25;
	st.global.f32 	[%rd26], %f5;
	add.s32 	%r26, %r102, 2;
	setp.lt.u32 	%p45, %r102, 30;
	add.s32 	%r97, %r92, 2;
	setp.lt.u32 	%p46, %r97, %r9;
	and.pred  	%p47, %p45, %p46;
	mov.u32 	%r102, %r26;
	@%p47 bra 	$L__BB5_22;
$L__BB5_23:
	ret;

}


// ===== COMPILED SASS (sm_100) =====

	.target	sm_100

	.elftype	@"ET_EXEC"


//--------------------- .note.nv.tkinfo           --------------------------
	.section	.note.nv.tkinfo,"",@"SHT_NOTE"
	.sectionflags	@"SHF_NOTE_NV_TKINFO"
	.tkinfo
        /*0018*/ 	.word	0x00000002
        /*0030*/ 	.string	""
        /*0030*/ 	.string	"ptxas"
        /*0030*/ 	.string	"Cuda compilation tools, release 13.0, V13.0.88"
        /*0030*/ 	.string	"Build cuda_13.0.r13.0/compiler.36424714_0"
        /*0030*/ 	.string	"-arch sm_100 -m 64 "



//--------------------- .note.nv.cuinfo           --------------------------
	.section	.note.nv.cuinfo,"",@"SHT_NOTE"
	.sectionflags	@"SHF_NOTE_NV_CUINFO"
        /*0018*/ 	.short	0x0002
        /*001a*/ 	.short	0x0064
        /*001c*/ 	.short	0x0082
	.zero		2


//--------------------- .nv.info                  --------------------------
	.section	.nv.info,"",@"SHT_CUDA_INFO"
	.align	4


	//----- nvinfo : EIATTR_REGCOUNT
	.align		4
        /*0000*/ 	.byte	0x04, 0x2f
        /*0002*/ 	.short	(.L_4 - .L_3)
	.align		4
.L_3:
        /*0004*/ 	.word	index@(_Z4copyPfPKfii)
        /*0008*/ 	.word	0x00000010


	//----- nvinfo : EIATTR_FRAME_SIZE
	.align		4
.L_4:
        /*000c*/ 	.byte	0x04, 0x11
        /*000e*/ 	.short	(.L_6 - .L_5)
	.align		4
.L_5:
        /*0010*/ 	.word	index@(_Z4copyPfPKfii)
        /*0014*/ 	.word	0x00000000


	//----- nvinfo : EIATTR_REGCOUNT
	.align		4
.L_6:
        /*0018*/ 	.byte	0x04, 0x2f
        /*001a*/ 	.short	(.L_8 - .L_7)
	.align		4
.L_7:
        /*001c*/ 	.word	index@(_Z13copySharedMemPfPKfii)
        /*0020*/ 	.word	0x00000010


	//----- nvinfo : EIATTR_FRAME_SIZE
	.align		4
.L_8:
        /*0024*/ 	.byte	0x04, 0x11
        /*0026*/ 	.short	(.L_10 - .L_9)
	.align		4
.L_9:
        /*0028*/ 	.word	index@(_Z13copySharedMemPfPKfii)
        /*002c*/ 	.word	0x00000000


	//----- nvinfo : EIATTR_REGCOUNT
	.align		4
.L_10:
        /*0030*/ 	.byte	0x04, 0x2f
        /*0032*/ 	.short	(.L_12 - .L_11)
	.align		4
.L_11:
        /*0034*/ 	.word	index@(_Z14transposeNaivePfPKfPKiS3_i)
        /*0038*/ 	.word	0x00000018


	//----- nvinfo : EIATTR_FRAME_SIZE
	.align		4
.L_12:
        /*003c*/ 	.byte	0x04, 0x11
        /*003e*/ 	.short	(.L_14 - .L_13)
	.align		4
.L_13:
        /*0040*/ 	.word	index@(_Z14transposeNaivePfPKfPKiS3_i)
        /*0044*/ 	.word	0x00000000


	//----- nvinfo : EIATTR_REGCOUNT
	.align		4
.L_14:
        /*0048*/ 	.byte	0x04, 0x2f
        /*004a*/ 	.short	(.L_16 - .L_15)
	.align		4
.L_15:
        /*004c*/ 	.word	index@(_Z18transposeCoalescedPfPKfii)
        /*0050*/ 	.word	0x00000012


	//----- nvinfo : EIATTR_FRAME_SIZE
	.align		4
.L_16:
        /*0054*/ 	.byte	0x04, 0x11
        /*0056*/ 	.short	(.L_18 - .L_17)
	.align		4
.L_17:
        /*0058*/ 	.word	index@(_Z18transposeCoalescedPfPKfii)
        /*005c*/ 	.word	0x00000000


	//----- nvinfo : EIATTR_REGCOUNT
	.align		4
.L_18:
        /*0060*/ 	.byte	0x04, 0x2f
        /*0062*/ 	.short	(.L_20 - .L_19)
	.align		4
.L_19:
        /*0064*/ 	.word	index@(_Z24transposeNoBankConflictsPfPKfii)
        /*0068*/ 	.word	0x00000012


	//----- nvinfo : EIATTR_FRAME_SIZE
	.align		4
.L_20:
        /*006c*/ 	.byte	0x04, 0x11
        /*006e*/ 	.short	(.L_22 - .L_21)
	.align		4
.L_21:
        /*0070*/ 	.word	index@(_Z24transposeNoBankConflictsPfPKfii)
        /*0074*/ 	.word	0x00000000


	//----- nvinfo : EIATTR_REGCOUNT
	.align		4
.L_22:
        /*0078*/ 	.byte	0x04, 0x2f
        /*007a*/ 	.short	(.L_24 - .L_23)
	.align		4
.L_23:
        /*007c*/ 	.word	index@(_Z16transposeInplacePfPKfPKiS3_i)
        /*0080*/ 	.word	0x0000001d


	//----- nvinfo : EIATTR_FRAME_SIZE
	.align		4
.L_24:
        /*0084*/ 	.byte	0x04, 0x11
        /*0086*/ 	.short	(.L_26 - .L_25)
	.align		4
.L_25:
        /*0088*/ 	.word	index@(_Z16transposeInplacePfPKfPKiS3_i)
        /*008c*/ 	.word	0x00000000


	//----- nvinfo : EIATTR_MIN_STACK_SIZE
	.align		4
.L_26:
        /*0090*/ 	.byte	0x04, 0x12
        /*0092*/ 	.short	(.L_28 - .L_27)
	.align		4
.L_27:
        /*0094*/ 	.word	index@(_Z16transposeInplacePfPKfPKiS3_i)
        /*0098*/ 	.word	0x00000000


	//----- nvinfo : EIATTR_MIN_STACK_SIZE
	.align		4
.L_28:
        /*009c*/ 	.byte	0x04, 0x12
        /*009e*/ 	.short	(.L_30 - .L_29)
	.align		4
.L_29:
        /*00a0*/ 	.word	index@(_Z24transposeNoBankConflictsPfPKfii)
        /*00a4*/ 	.word	0x00000000


	//----- nvinfo : EIATTR_MIN_STACK_SIZE
	.align		4
.L_30:
        /*00a8*/ 	.byte	0x04, 0x12
        /*00aa*/ 	.short	(.L_32 - .L_31)
	.align		4
.L_31:
        /*00ac*/ 	.word	index@(_Z18transposeCoalescedPfPKfii)
        /*00b0*/ 	.word	0x00000000


	//----- nvinfo : EIATTR_MIN_STACK_SIZE
	.align		4
.L_32:
        /*00b4*/ 	.byte	0x04, 0x12
        /*00b6*/ 	.short	(.L_34 - .L_33)
	.align		4
.L_33:
        /*00b8*/ 	.word	index@(_Z14transposeNaivePfPKfPKiS3_i)
        /*00bc*/ 	.word	0x00000000


	//----- nvinfo : EIATTR_MIN_STACK_SIZE
	.align		4
.L_34:
        /*00c0*/ 	.byte	0x04, 0x12
        /*00c2*/ 	.short	(.L_36 - .L_35)
	.align		4
.L_35:
        /*00c4*/ 	.word	index@(_Z13copySharedMemPfPKfii)
        /*00c8*/ 	.word	0x00000000


	//----- nvinfo : EIATTR_MIN_STACK_SIZE
	.align		4
.L_36:
        /*00cc*/ 	.byte	0x04, 0x12
        /*00ce*/ 	.short	(.L_38 - .L_37)
	.align		4
.L_37:
        /*00d0*/ 	.word	index@(_Z4copyPfPKfii)
        /*00d4*/ 	.word	0x00000000
.L_38:


//--------------------- .nv.compat                --------------------------
	.section	.nv.compat,"",@"SHT_CUDA_COMPAT_INFO"
	.align	4
        /*0000*/ 	.byte	0x02, 0x09, 0x00, 0x00, 0x02, 0x02, 0x01, 0x00, 0x02, 0x05, 0x05, 0x00, 0x03, 0x07, 0x01, 0x01
        /*0010*/ 	.byte	0x02, 0x03, 0x00, 0x00, 0x02, 0x06, 0x01, 0x00, 0x04, 0x0b, 0x08, 0x00, 0x09, 0x00, 0x00, 0x00
        /*0020*/ 	.byte	0x00, 0x00, 0x00, 0x00


//--------------------- .nv.info._Z16transposeInplacePfPKfPKiS3_i --------------------------
	.section	.nv.info._Z16transposeInplacePfPKfPKiS3_i,"",@"SHT_CUDA_INFO"
	.sectionflags	@""
	.align	4


	//----- nvinfo : EIATTR_CUDA_API_VERSION
	.align		4
        /*0000*/ 	.byte	0x04, 0x37
        /*0002*/ 	.short	(.L_40 - .L_39)
.L_39:
        /*0004*/ 	.word	0x00000082


	//----- nvinfo : EIATTR_KPARAM_INFO
	.align		4
.L_40:
        /*0008*/ 	.byte	0x04, 0x17
        /*000a*/ 	.short	(.L_42 - .L_41)
.L_41:
        /*000c*/ 	.word	0x00000000
        /*0010*/ 	.short	0x0004
        /*0012*/ 	.short	0x0020
        /*0014*/ 	.byte	0x00, 0xf0, 0x11, 0x00


	//----- nvinfo : EIATTR_KPARAM_INFO
	.align		4
.L_42:
        /*0018*/ 	.byte	0x04, 0x17
        /*001a*/ 	.short	(.L_44 - .L_43)
.L_43:
        /*001c*/ 	.word	0x00000000
        /*0020*/ 	.short	0x0003
        /*0022*/ 	.short	0x0018
        /*0024*/ 	.byte	0x00, 0xf5, 0x21, 0x00


	//----- nvinfo : EIATTR_KPARAM_INFO
	.align		4
.L_44:
        /*0028*/ 	.byte	0x04, 0x17
        /*002a*/ 	.short	(.L_46 - .L_45)
.L_45:
        /*002c*/ 	.word	0x00000000
        /*0030*/ 	.short	0x0002
        /*0032*/ 	.short	0x0010
        /*0034*/ 	.byte	0x00, 0xf5, 0x21, 0x00


	//----- nvinfo : EIATTR_KPARAM_INFO
	.align		4
.L_46:
        /*0038*/ 	.byte	0x04, 0x17
        /*003a*/ 	.short	(.L_48 - .L_47)
.L_47:
        /*003c*/ 	.word	0x00000000
        /*0040*/ 	.short	0x0001
        /*0042*/ 	.short	0x0008
        /*0044*/ 	.byte	0x00, 0xf5, 0x21, 0x00


	//----- nvinfo : EIATTR_KPARAM_INFO
	.align		4
.L_48:
        /*0048*/ 	.byte	0x04, 0x17
        /*004a*/ 	.short	(.L_50 - .L_49)
.L_49:
        /*004c*/ 	.word	0x00000000
        /*0050*/ 	.short	0x0000
        /*0052*/ 	.short	0x0000
        /*0054*/ 	.byte	0x00, 0xf5, 0x21, 0x00


	//----- nvinfo : EIATTR_SPARSE_MMA_MASK
	.align		4
.L_50:
        /*0058*/ 	.byte	0x03, 0x50
        /*005a*/ 	.short	0x0000


	//----- nvinfo : EIATTR_MAXREG_COUNT
	.align		4
        /*005c*/ 	.byte	0x03, 0x1b
        /*005e*/ 	.short	0x00ff


	//----- nvinfo : EIATTR_NUM_BARRIERS
	.align		4
        /*0060*/ 	.byte	0x02, 0x4c
        /*0062*/ 	.byte	0x01
	.zero		1


	//----- nvinfo : EIATTR_EXTERNS
	.align		4
        /*0064*/ 	.byte	0x04, 0x0f
        /*0066*/ 	.short	(.L_52 - .L_51)


	//   ....[0]....
	.align		4
.L_51:
        /*0068*/ 	.word	index@(__assertfail)


	//----- nvinfo : EIATTR_MERCURY_ISA_VERSION
	.align		4
.L_52:
        /*006c*/ 	.byte	0x03, 0x5f
        /*006e*/ 	.short	0x0101


	//----- nvinfo : EIATTR_VRC_CTA_INIT_COUNT
	.align		4
        /*0070*/ 	.byte	0x02, 0x4a
	.zero		1
	.zero		1


	//----- nvinfo : EIATTR_SYSCALL_OFFSETS
	.align		4
        /*0074*/ 	.byte	0x04, 0x46
        /*0076*/ 	.short	(.L_54 - .L_53)


	//   ....[0]....
.L_53:
        /*0078*/ 	.word	0x000001f0


	//----- nvinfo : EIATTR_EXIT_INSTR_OFFSETS
	.align		4
.L_54:
        /*007c*/ 	.byte	0x04, 0x1c
        /*007e*/ 	.short	(.L_56 - .L_55)


	//   ....[0]....
.L_55:
        /*0080*/ 	.word	0x000009e0


	//   ....[1]....
        /*0084*/ 	.word	0x00000a10


	//   ....[2]....
        /*0088*/ 	.word	0x00000a50


	//   ....[3]....
        /*008c*/ 	.word	0x00000b80


	//----- nvinfo : EIATTR_CRS_STACK_SIZE
	.align		4
.L_56:
        /*0090*/ 	.byte	0x04, 0x1e
        /*0092*/ 	.short	(.L_58 - .L_57)
.L_57:
        /*0094*/ 	.word	0x00000000


	//----- nvinfo : EIATTR_CBANK_PARAM_SIZE
	.align		4
.L_58:
        /*0098*/ 	.byte	0x03, 0x19
        /*009a*/ 	.short	0x0024


	//----- nvinfo : EIATTR_PARAM_CBANK
	.align		4
        /*009c*/ 	.byte	0x04, 0x0a
        /*009e*/ 	.short	(.L_60 - .L_59)
	.align		4
.L_59:
        /*00a0*/ 	.word	index@(.nv.constant0._Z16transposeInplacePfPKfPKiS3_i)
        /*00a4*/ 	.short	0x0380
        /*00a6*/ 	.short	0x0024


	//----- nvinfo : EIATTR_SW_WAR
	.align		4
.L_60:
        /*00a8*/ 	.byte	0x04, 0x36
        /*00aa*/ 	.short	(.L_62 - .L_61)
.L_61:
        /*00ac*/ 	.word	0x00000008
.L_62:


//--------------------- .nv.info._Z24transposeNoBankConflictsPfPKfii --------------------------
	.section	.nv.info._Z24transposeNoBankConflictsPfPKfii,"",@"SHT_CUDA_INFO"
	.sectionflags	@""
	.align	4


	//----- nvinfo : EIATTR_CUDA_API_VERSION
	.align		4
        /*0000*/ 	.byte	0x04, 0x37
        /*0002*/ 	.short	(.L_64 - .L_63)
.L_63:
        /*0004*/ 	.word	0x00000082


	//----- nvinfo : EIATTR_KPARAM_INFO
	.align		4
.L_64:
        /*0008*/ 	.byte	0x04, 0x17
        /*000a*/ 	.short	(.L_66 - .L_65)
.L_65:
        /*000c*/ 	.word	0x00000000
        /*0010*/ 	.short	0x0003
        /*0012*/ 	.short	0x0014
        /*0014*/ 	.byte	0x00, 0xf0, 0x11, 0x00


	//----- nvinfo : EIATTR_KPARAM_INFO
	.align		4
.L_66:
        /*0018*/ 	.byte	0x04, 0x17
        /*001a*/ 	.short	(.L_68 - .L_67)
.L_67:
        /*001c*/ 	.word	0x00000000
        /*0020*/ 	.short	0x0002
        /*0022*/ 	.short	0x0010
        /*0024*/ 	.byte	0x00, 0xf0, 0x11, 0x00


	//----- nvinfo : EIATTR_KPARAM_INFO
	.align		4
.L_68:
        /*0028*/ 	.byte	0x04, 0x17
        /*002a*/ 	.short	(.L_70 - .L_69)
.L_69:
        /*002c*/ 	.word	0x00000000
        /*0030*/ 	.short	0x0001
        /*0032*/ 	.short	0x0008
        /*0034*/ 	.byte	0x00, 0xf5, 0x21, 0x00


	//----- nvinfo : EIATTR_KPARAM_INFO
	.align		4
.L_70:
        /*0038*/ 	.byte	0x04, 0x17
        /*003a*/ 	.short	(.L_72 - .L_71)
.L_71:
        /*003c*/ 	.word	0x00000000
        /*0040*/ 	.short	0x0000
        /*0042*/ 	.short	0x0000
        /*0044*/ 	.byte	0x00, 0xf5, 0x21, 0x00


	//----- nvinfo : EIATTR_SPARSE_MMA_MASK
	.align		4
.L_72:
        /*0048*/ 	.byte	0x03, 0x50
        /*004a*/ 	.short	0x0000


	//----- nvinfo : EIATTR_MAXREG_COUNT
	.align		4
        /*004c*/ 	.byte	0x03, 0x1b
        /*004e*/ 	.short	0x00ff


	//----- nvinfo : EIATTR_NUM_BARRIERS
	.align		4
        /*0050*/ 	.byte	0x02, 0x4c
        /*0052*/ 	.byte	0x01
	.zero		1


	//----- nvinfo : EIATTR_MERCURY_ISA_VERSION
	.align		4
        /*0054*/ 	.byte	0x03, 0x5f
        /*0056*/ 	.short	0x0101


	//----- nvinfo : EIATTR_VRC_CTA_INIT_COUNT
	.align		4
        /*0058*/ 	.byte	0x02, 0x4a
	.zero		1
	.zero		1


	//----- nvinfo : EIATTR_EXIT_INSTR_OFFSETS
	.align		4
        /*005c*/ 	.byte	0x04, 0x1c
        /*005e*/ 	.short	(.L_74 - .L_73)


	//   ....[0]....
.L_73:
        /*0060*/ 	.word	0x00000250


	//   ....[1]....
        /*0064*/ 	.word	0x00000350


	//----- nvinfo : EIATTR_CRS_STACK_SIZE
	.align		4
.L_74:
        /*0068*/ 	.byte	0x04, 0x1e
        /*006a*/ 	.short	(.L_76 - .L_75)
.L_75:
        /*006c*/ 	.word	0x00000000


	//----- nvinfo : EIATTR_CBANK_PARAM_SIZE
	.align		4
.L_76:
        /*0070*/ 	.byte	0x03, 0x19
        /*0072*/ 	.short	0x0018


	//----- nvinfo : EIATTR_PARAM_CBANK
	.align		4
        /*0074*/ 	.byte	0x04, 0x0a
        /*0076*/ 	.short	(.L_78 - .L_77)
	.align		4
.L_77:
        /*0078*/ 	.word	index@(.nv.constant0._Z24transposeNoBankConflictsPfPKfii)
        /*007c*/ 	.short	0x0380
        /*007e*/ 	.short	0x0018


	//----- nvinfo : EIATTR_SW_WAR
	.align		4
.L_78:
        /*0080*/ 	.byte	0x04, 0x36
        /*0082*/ 	.short	(.L_80 - .L_79)
.L_79:
        /*0084*/ 	.word	0x00000008
.L_80:


//--------------------- .nv.info._Z18transposeCoalescedPfPKfii --------------------------
	.section	.nv.info._Z18transposeCoalescedPfPKfii,"",@"SHT_CUDA_INFO"
	.sectionflags	@""
	.align	4


	//----- nvinfo : EIATTR_CUDA_API_VERSION
	.align		4
        /*0000*/ 	.byte	0x04, 0x37
        /*0002*/ 	.short	(.L_82 - .L_81)
.L_81:
        /*0004*/ 	.word	0x00000082


	//----- nvinfo : EIATTR_KPARAM_INFO
	.align		4
.L_82:
        /*0008*/ 	.byte	0x04, 0x17
        /*000a*/ 	.short	(.L_84 - .L_83)
.L_83:
        /*000c*/ 	.word	0x00000000
        /*0010*/ 	.short	0x0003
        /*0012*/ 	.short	0x0014
        /*0014*/ 	.byte	0x00, 0xf0, 0x11, 0x00


	//----- nvinfo : EIATTR_KPARAM_INFO
	.align		4
.L_84:
        /*0018*/ 	.byte	0x04, 0x17
        /*001a*/ 	.short	(.L_86 - .L_85)
.L_85:
        /*001c*/ 	.word	0x00000000
        /*0020*/ 	.short	0x0002
        /*0022*/ 	.short	0x0010
        /*0024*/ 	.byte	0x00, 0xf0, 0x11, 0x00


	//----- nvinfo : EIATTR_KPARAM_INFO
	.align		4
.L_86:
        /*0028*/ 	.byte	0x04, 0x17
        /*002a*/ 	.short	(.L_88 - .L_87)
.L_87:
        /*002c*/ 	.word	0x00000000
        /*0030*/ 	.short	0x0001
        /*0032*/ 	.short	0x0008
        /*0034*/ 	.byte	0x00, 0xf5, 0x21, 0x00


	//----- nvinfo : EIATTR_KPARAM_INFO
	.align		4
.L_88:
        /*0038*/ 	.byte	0x04, 0x17
        /*003a*/ 	.short	(.L_90 - .L_89)
.L_89:
        /*003c*/ 	.word	0x00000000
        /*0040*/ 	.short	0x0000
        /*0042*/ 	.short	0x0000
        /*0044*/ 	.byte	0x00, 0xf5, 0x21, 0x00


	//----- nvinfo : EIATTR_SPARSE_MMA_MASK
	.align		4
.L_90:
        /*0048*/ 	.byte	0x03, 0x50
        /*004a*/ 	.short	0x0000


	//----- nvinfo : EIATTR_MAXREG_COUNT
	.align		4
        /*004c*/ 	.byte	0x03, 0x1b
        /*004e*/ 	.short	0x00ff


	//----- nvinfo : EIATTR_NUM_BARRIERS
	.align		4
        /*0050*/ 	.byte	0x02, 0x4c
        /*0052*/ 	.byte	0x01
	.zero		1


	//----- nvinfo : EIATTR_MERCURY_ISA_VERSION
	.align		4
        /*0054*/ 	.byte	0x03, 0x5f
        /*0056*/ 	.short	0x0101


	//----- nvinfo : EIATTR_VRC_CTA_INIT_COUNT
	.align		4
        /*0058*/ 	.byte	0x02, 0x4a
	.zero		1
	.zero		1


	//----- nvinfo : EIATTR_EXIT_INSTR_OFFSETS
	.align		4
        /*005c*/ 	.byte	0x04, 0x1c
        /*005e*/ 	.short	(.L_92 - .L_91)


	//   ....[0]....
.L_91:
        /*0060*/ 	.word	0x00000250


	//   ....[1]....
        /*0064*/ 	.word	0x00000350


	//----- nvinfo : EIATTR_CRS_STACK_SIZE
	.align		4
.L_92:
        /*0068*/ 	.byte	0x04, 0x1e
        /*006a*/ 	.short	(.L_94 - .L_93)
.L_93:
        /*006c*/ 	.word	0x00000000


	//----- nvinfo : EIATTR_CBANK_PARAM_SIZE
	.align		4
.L_94:
        /*0070*/ 	.byte	0x03, 0x19
        /*0072*/ 	.short	0x0018


	//----- nvinfo : EIATTR_PARAM_CBANK
	.align		4
        /*0074*/ 	.byte	0x04, 0x0a
        /*0076*/ 	.short	(.L_96 - .L_95)
	.align		4
.L_95:
        /*0078*/ 	.word	index@(.nv.constant0._Z18transposeCoalescedPfPKfii)
        /*007c*/ 	.short	0x0380
        /*007e*/ 	.short	0x0018


	//----- nvinfo : EIATTR_SW_WAR
	.align		4
.L_96:
        /*0080*/ 	.byte	0x04, 0x36
        /*0082*/ 	.short	(.L_98 - .L_97)
.L_97:
        /*0084*/ 	.word	0x00000008
.L_98:


//--------------------- .nv.info._Z14transposeNaivePfPKfPKiS3_i --------------------------
	.section	.nv.info._Z14transposeNaivePfPKfPKiS3_i,"",@"SHT_CUDA_INFO"
	.sectionflags	@""
	.align	4


	//----- nvinfo : EIATTR_CUDA_API_VERSION
	.align		4
        /*0000*/ 	.byte	0x04, 0x37
        /*0002*/ 	.short	(.L_100 - .L_99)
.L_99:
        /*0004*/ 	.word	0x00000082


	//----- nvinfo : EIATTR_KPARAM_INFO
	.align		4
.L_100:
        /*0008*/ 	.byte	0x04, 0x17
        /*000a*/ 	.short	(.L_102 - .L_101)
.L_101:
        /*000c*/ 	.word	0x00000000
        /*0010*/ 	.short	0x0004
        /*0012*/ 	.short	0x0020
        /*0014*/ 	.byte	0x00, 0xf0, 0x11, 0x00


	//----- nvinfo : EIATTR_KPARAM_INFO
	.align		4
.L_102:
        /*0018*/ 	.byte	0x04, 0x17
        /*001a*/ 	.short	(.L_104 - .L_103)
.L_103:
        /*001c*/ 	.word	0x00000000
        /*0020*/ 	.short	0x0003
        /*0022*/ 	.short	0x0018
        /*0024*/ 	.byte	0x00, 0xf5, 0x21, 0x00


	//----- nvinfo : EIATTR_KPARAM_INFO
	.align		4
.L_104:
        /*0028*/ 	.byte	0x04, 0x17
        /*002a*/ 	.short	(.L_106 - .L_105)
.L_105:
        /*002c*/ 	.word	0x00000000
        /*0030*/ 	.short	0x0002
        /*0032*/ 	.short	0x0010
        /*0034*/ 	.byte	0x00, 0xf5, 0x21, 0x00


	//----- nvinfo : EIATTR_KPARAM_INFO
	.align		4
.L_106:
        /*0038*/ 	.byte	0x04, 0x17
        /*003a*/ 	.short	(.L_108 - .L_107)
.L_107:
        /*003c*/ 	.word	0x00000000
        /*0040*/ 	.short	0x0001
        /*0042*/ 	.short	0x0008
        /*0044*/ 	.byte	0x00, 0xf5, 0x21, 0x00


	//----- nvinfo : EIATTR_KPARAM_INFO
	.align		4
.L_108:
        /*0048*/ 	.byte	0x04, 0x17
        /*004a*/ 	.short	(.L_110 - .L_109)
.L_109:
        /*004c*/ 	.word	0x00000000
        /*0050*/ 	.short	0x0000
        /*0052*/ 	.short	0x0000
        /*0054*/ 	.byte	0x00, 0xf5, 0x21, 0x00


	//----- nvinfo : EIATTR_SPARSE_MMA_MASK
	.align		4
.L_110:
        /*0058*/ 	.byte	0x03, 0x50
        /*005a*/ 	.short	0x0000


	//----- nvinfo : EIATTR_MAXREG_COUNT
	.align		4
        /*005c*/ 	.byte	0x03, 0x1b
        /*005e*/ 	.short	0x00ff


	//----- nvinfo : EIATTR_MERCURY_ISA_VERSION
	.align		4
        /*0060*/ 	.byte	0x03, 0x5f
        /*0062*/ 	.short	0x0101


	//----- nvinfo : EIATTR_VRC_CTA_INIT_COUNT
	.align		4
        /*0064*/ 	.byte	0x02, 0x4a
	.zero		1
	.zero		1


	//----- nvinfo : EIATTR_EXIT_INSTR_OFFSETS
	.align		4
        /*0068*/ 	.byte	0x04, 0x1c
        /*006a*/ 	.short	(.L_112 - .L_111)


	//   ....[0]....
.L_111:
        /*006c*/ 	.word	0x00000340


	//   ....[1]....
        /*0070*/ 	.word	0x00000540


	//   ....[2]....
        /*0074*/ 	.word	0x00000580


	//   ....[3]....
        /*0078*/ 	.word	0x000005c0


	//   ....[4]....
        /*007c*/ 	.word	0x000006f0


	//----- nvinfo : EIATTR_CRS_STACK_SIZE
	.align		4
.L_112:
        /*0080*/ 	.byte	0x04, 0x1e
        /*0082*/ 	.short	(.L_114 - .L_113)
.L_113:
        /*0084*/ 	.word	0x00000000


	//----- nvinfo : EIATTR_CBANK_PARAM_SIZE
	.align		4
.L_114:
        /*0088*/ 	.byte	0x03, 0x19
        /*008a*/ 	.short	0x0024


	//----- nvinfo : EIATTR_PARAM_CBANK
	.align		4
        /*008c*/ 	.byte	0x04, 0x0a
        /*008e*/ 	.short	(.L_116 - .L_115)
	.align		4
.L_115:
        /*0090*/ 	.word	index@(.nv.constant0._Z14transposeNaivePfPKfPKiS3_i)
        /*0094*/ 	.short	0x0380
        /*0096*/ 	.short	0x0024


	//----- nvinfo : EIATTR_SW_WAR
	.align		4
.L_116:
        /*0098*/ 	.byte	0x04, 0x36
        /*009a*/ 	.short	(.L_118 - .L_117)
.L_117:
        /*009c*/ 	.word	0x00000008
.L_118:


//--------------------- .nv.info._Z13copySharedMemPfPKfii --------------------------
	.section	.nv.info._Z13copySharedMemPfPKfii,"",@"SHT_CUDA_INFO"
	.sectionflags	@""
	.align	4


	//----- nvinfo : EIATTR_CUDA_API_VERSION
	.align		4
        /*0000*/ 	.byte	0x04, 0x37
        /*0002*/ 	.short	(.L_120 - .L_119)
.L_119:
        /*0004*/ 	.word	0x00000082


	//----- nvinfo : EIATTR_KPARAM_INFO
	.align		4
.L_120:
        /*0008*/ 	.byte	0x04, 0x17
        /*000a*/ 	.short	(.L_122 - .L_121)
.L_121:
        /*000c*/ 	.word	0x00000000
        /*0010*/ 	.short	0x0003
        /*0012*/ 	.short	0x0014
        /*0014*/ 	.byte	0x00, 0xf0, 0x11, 0x00


	//----- nvinfo : EIATTR_KPARAM_INFO
	.align		4
.L_122:
        /*0018*/ 	.byte	0x04, 0x17
        /*001a*/ 	.short	(.L_124 - .L_123)
.L_123:
        /*001c*/ 	.word	0x00000000
        /*0020*/ 	.short	0x0002
        /*0022*/ 	.short	0x0010
        /*0024*/ 	.byte	0x00, 0xf0, 0x11, 0x00


	//----- nvinfo : EIATTR_KPARAM_INFO
	.align		4
.L_124:
        /*0028*/ 	.byte	0x04, 0x17
        /*002a*/ 	.short	(.L_126 - .L_125)
.L_125:
        /*002c*/ 	.word	0x00000000
        /*0030*/ 	.short	0x0001
        /*0032*/ 	.short	0x0008
        /*0034*/ 	.byte	0x00, 0xf5, 0x21, 0x00


	//----- nvinfo : EIATTR_KPARAM_INFO
	.align		4
.L_126:
        /*0038*/ 	.byte	0x04, 0x17
        /*003a*/ 	.short	(.L_128 - .L_127)
.L_127:
        /*003c*/ 	.word	0x00000000
        /*0040*/ 	.short	0x0000
        /*0042*/ 	.short	0x0000
        /*0044*/ 	.byte	0x00, 0xf5, 0x21, 0x00


	//----- nvinfo : EIATTR_SPARSE_MMA_MASK
	.align		4
.L_128:
        /*0048*/ 	.byte	0x03, 0x50
        /*004a*/ 	.short	0x0000


	//----- nvinfo : EIATTR_MAXREG_COUNT
	.align		4
        /*004c*/ 	.byte	0x03, 0x1b
        /*004e*/ 	.short	0x00ff


	//----- nvinfo : EIATTR_NUM_BARRIERS
	.align		4
        /*0050*/ 	.byte	0x02, 0x4c
        /*0052*/ 	.byte	0x01
	.zero		1


	//----- nvinfo : EIATTR_MERCURY_ISA_VERSION
	.align		4
        /*0054*/ 	.byte	0x03, 0x5f
        /*0056*/ 	.short	0x0101


	//----- nvinfo : EIATTR_VRC_CTA_INIT_COUNT
	.align		4
        /*0058*/ 	.byte	0x02, 0x4a
	.zero		1
	.zero		1


	//----- nvinfo : EIATTR_EXIT_INSTR_OFFSETS
	.align		4
        /*005c*/ 	.byte	0x04, 0x1c
        /*005e*/ 	.short	(.L_130 - .L_129)


	//   ....[0]....
.L_129:
        /*0060*/ 	.word	0x000000a0


	//   ....[1]....
        /*0064*/ 	.word	0x00000220


	//   ....[2]....
        /*0068*/ 	.word	0x00000310


	//   ....[3]....
        /*006c*/ 	.word	0x00000340


	//----- nvinfo : EIATTR_CRS_STACK_SIZE
	.align		4
.L_130:
        /*0070*/ 	.byte	0x04, 0x1e
        /*0072*/ 	.short	(.L_132 - .L_131)
.L_131:
        /*0074*/ 	.word	0x00000000


	//----- nvinfo : EIATTR_CBANK_PARAM_SIZE
	.align		4
.L_132:
        /*0078*/ 	.byte	0x03, 0x19
        /*007a*/ 	.short	0x0018


	//----- nvinfo : EIATTR_PARAM_CBANK
	.align		4
        /*007c*/ 	.byte	0x04, 0x0a
        /*007e*/ 	.short	(.L_134 - .L_133)
	.align		4
.L_133:
        /*0080*/ 	.word	index@(.nv.constant0._Z13copySharedMemPfPKfii)
        /*0084*/ 	.short	0x0380
        /*0086*/ 	.short	0x0018


	//----- nvinfo : EIATTR_SW_WAR
	.align		4
.L_134:
        /*0088*/ 	.byte	0x04, 0x36
        /*008a*/ 	.short	(.L_136 - .L_135)
.L_135:
        /*008c*/ 	.word	0x00000008
.L_136:


//--------------------- .nv.info._Z4copyPfPKfii   --------------------------
	.section	.nv.info._Z4copyPfPKfii,"",@"SHT_CUDA_INFO"
	.sectionflags	@""
	.align	4


	//----- nvinfo : EIATTR_CUDA_API_VERSION
	.align		4
        /*0000*/ 	.byte	0x04, 0x37
        /*0002*/ 	.short	(.L_138 - .L_137)
.L_137:
        /*0004*/ 	.word	0x00000082


	//----- nvinfo : EIATTR_KPARAM_INFO
	.align		4
.L_138:
        /*0008*/ 	.byte	0x04, 0x17
        /*000a*/ 	.short	(.L_140 - .L_139)
.L_139:
        /*000c*/ 	.word	0x00000000
        /*0010*/ 	.short	0x0003
        /*0012*/ 	.short	0x0014
        /*0014*/ 	.byte	0x00, 0xf0, 0x11, 0x00


	//----- nvinfo : EIATTR_KPARAM_INFO
	.align		4
.L_140:
        /*0018*/ 	.byte	0x04, 0x17
        /*001a*/ 	.short	(.L_142 - .L_141)
.L_141:
        /*001c*/ 	.word	0x00000000
        /*0020*/ 	.short	0x0002
        /*0022*/ 	.short	0x0010
        /*0024*/ 	.byte	0x00, 0xf0, 0x11, 0x00


	//----- nvinfo : EIATTR_KPARAM_INFO
	.align		4
.L_142:
        /*0028*/ 	.byte	0x04, 0x17
        /*002a*/ 	.short	(.L_144 - .L_143)
.L_143:
        /*002c*/ 	.word	0x00000000
        /*0030*/ 	.short	0x0001
        /*0032*/ 	.short	0x0008
        /*0034*/ 	.byte	0x00, 0xf5, 0x21, 0x00


	//----- nvinfo : EIATTR_KPARAM_INFO
	.align		4
.L_144:
        /*0038*/ 	.byte	0x04, 0x17
        /*003a*/ 	.short	(.L_146 - .L_145)
.L_145:
        /*003c*/ 	.word	0x00000000
        /*0040*/ 	.short	0x0000
        /*0042*/ 	.short	0x0000
        /*0044*/ 	.byte	0x00, 0xf5, 0x21, 0x00


	//----- nvinfo : EIATTR_SPARSE_MMA_MASK
	.align		4
.L_146:
        /*0048*/ 	.byte	0x03, 0x50
        /*004a*/ 	.short	0x0000


	//----- nvinfo : EIATTR_MAXREG_COUNT
	.align		4
        /*004c*/ 	.byte	0x03, 0x1b
        /*004e*/ 	.short	0x00ff


	//----- nvinfo : EIATTR_MERCURY_ISA_VERSION
	.align		4
        /*0050*/ 	.byte	0x03, 0x5f
        /*0052*/ 	.short	0x0101


	//----- nvinfo : EIATTR_VRC_CTA_INIT_COUNT
	.align		4
        /*0054*/ 	.byte	0x02, 0x4a
	.zero		1
	.zero		1


	//----- nvinfo : EIATTR_EXIT_INSTR_OFFSETS
	.align		4
        /*0058*/ 	.byte	0x04, 0x1c
        /*005a*/ 	.short	(.L_148 - .L_147)


	//   ....[0]....
.L_147:
        /*005c*/ 	.word	0x000000a0


	//   ....[1]....
        /*0060*/ 	.word	0x000001a0


	//----- nvinfo : EIATTR_CRS_STACK_SIZE
	.align		4
.L_148:
        /*0064*/ 	.byte	0x04, 0x1e
        /*0066*/ 	.short	(.L_150 - .L_149)
.L_149:
        /*0068*/ 	.word	0x00000000


	//----- nvinfo : EIATTR_CBANK_PARAM_SIZE
	.align		4
.L_150:
        /*006c*/ 	.byte	0x03, 0x19
        /*006e*/ 	.short	0x0018


	//----- nvinfo : EIATTR_PARAM_CBANK
	.align		4
        /*0070*/ 	.byte	0x04, 0x0a
        /*0072*/ 	.short	(.L_152 - .L_151)
	.align		4
.L_151:
        /*0074*/ 	.word	index@(.nv.constant0._Z4copyPfPKfii)
        /*0078*/ 	.short	0x0380
        /*007a*/ 	.short	0x0018


	//----- nvinfo : EIATTR_SW_WAR
	.align		4
.L_152:
        /*007c*/ 	.byte	0x04, 0x36
        /*007e*/ 	.short	(.L_154 - .L_153)
.L_153:
        /*0080*/ 	.word	0x00000008
.L_154:


//--------------------- .nv.callgraph             --------------------------
	.section	.nv.callgraph,"",@"SHT_CUDA_CALLGRAPH"
	.align	4
	.sectionentsize	8
	.align		4
        /*0000*/ 	.word	0x00000000
	.align		4
        /*0004*/ 	.word	0xffffffff
	.align		4
        /*0008*/ 	.word	index@(_Z16transposeInplacePfPKfPKiS3_i)
	.align		4
        /*000c*/ 	.word	index@(__assertfail)
	.align		4
        /*0010*/ 	.word	0x00000000
	.align		4
        /*0014*/ 	.word	0xfffffffe
	.align		4
        /*0018*/ 	.word	0x00000000
	.align		4
        /*001c*/ 	.word	0xfffffffd
	.align		4
        /*0020*/ 	.word	0x00000000
	.align		4
        /*0024*/ 	.word	0xfffffffc


//--------------------- .nv.constant4             --------------------------
	.section	.nv.constant4,"a",@progbits
	.align	8
	.align		8
.nv.constant4:
        /*0000*/ 	.dword	__assertfail
	.align		8
        /*0008*/ 	.dword	__unnamed_1
	.align		8
        /*0010*/ 	.dword	$str
	.align		8
        /*0018*/ 	.dword	$str$1


//--------------------- .text._Z16transposeInplacePfPKfPKiS3_i --------------------------
	.section	.text._Z16transposeInplacePfPKfPKiS3_i,"ax",@progbits
	.align	128
        .global         _Z16transposeInplacePfPKfPKiS3_i
        .type           _Z16transposeInplacePfPKfPKiS3_i,@function
        .size           _Z16transposeInplacePfPKfPKiS3_i,(.L_x_40 - _Z16transposeInplacePfPKfPKiS3_i)
        .other          _Z16transposeInplacePfPKfPKiS3_i,@"STO_CUDA_ENTRY STV_DEFAULT"
_Z16transposeInplacePfPKfPKiS3_i:
.text._Z16transposeInplacePfPKfPKiS3_i:
[----:B------:R-:W0:Y:S01]  /*0000*/  LDC R1, c[0x0][0x37c] ;  /* 0x0000df00ff017b82 */ /* 0x000e220000000800 */
[----:B------:R-:W1:Y:S07]  /*0010*/  S2R R16, SR_TID.Z ;  /* 0x0000000000107919 */ /* 0x000e6e0000002300 */
[----:B------:R-:W2:Y:S01]  /*0020*/  S2UR UR4, SR_CTAID.Z ;  /* 0x00000000000479c3 */ /* 0x000ea20000002700 */
[----:B------:R-:W3:Y:S01]  /*0030*/  LDCU.64 UR36, c[0x0][0x358] ;  /* 0x00006b00ff2477ac */ /* 0x000ee20008000a00 */
[----:B------:R-:W-:Y:S01]  /*0040*/  BSSY.RECONVERGENT B6, `(.L_x_0) ;  /* 0x000001c000067945 */ /* 0x000fe20003800200 */
[----:B------:R-:W4:Y:S01]  /*0050*/  S2R R18, SR_TID.X ;  /* 0x0000000000127919 */ /* 0x000f220000002100 */
[----:B------:R-:W4:Y:S01]  /*0060*/  S2R R0, SR_CTAID.X ;  /* 0x0000000000007919 */ /* 0x000f220000002500 */
[----:B------:R-:W5:Y:S01]  /*0070*/  S2R R19, SR_CTAID.Y ;  /* 0x0000000000137919 */ /* 0x000f620000002600 */
[----:B------:R-:W3:Y:S01]  /*0080*/  S2R R17, SR_TID.Y ;  /* 0x0000000000117919 */ /* 0x000ee20000002200 */
[C---:B-1----:R-:W-:Y:S01]  /*0090*/  ISETP.NE.AND P0, PT, R16.reuse, RZ, PT ;  /* 0x000000ff1000720c */ /* 0x042fe20003f05270 */
[----:B--2---:R-:W-:-:S02]  /*00a0*/  VIADD R16, R16, UR4 ;  /* 0x0000000410107c36 */ /* 0x004fc40008000000 */
[C-C-:B----4-:R-:W-:Y:S02]  /*00b0*/  IMAD R22, R0.reuse, 0x20, R18.reuse ;  /* 0x0000002000167824 */ /* 0x150fe400078e0212 */
[C---:B-----5:R-:W-:Y:S02]  /*00c0*/  IMAD R18, R19.reuse, 0x20, R18 ;  /* 0x0000002013127824 */ /* 0x060fe400078e0212 */
[----:B---3--:R-:W-:Y:S01]  /*00d0*/  IMAD R19, R19, 0x20, R17 ;  /* 0x0000002013137824 */ /* 0x008fe200078e0211 */
[----:B------:R-:W-:-:S05]  /*00e0*/  LEA R17, R0, R17, 0x5 ;  /* 0x0000001100117211 */ /* 0x000fca00078e28ff */
[----:B0-----:R-:W-:Y:S05]  /*00f0*/  @!P0 BRA `(.L_x_1) ;  /* 0x0000000000408947 */ /* 0x001fea0003800000 */
[----:B------:R-:W-:Y:S01]  /*0100*/  MOV R2, 0x0 ;  /* 0x0000000000027802 */ /* 0x000fe20000000f00 */
[----:B------:R-:W0:Y:S01]  /*0110*/  LDCU.64 UR4, c[0x4][0x10] ;  /* 0x01000200ff0477ac */ /* 0x000e220008000a00 */
[----:B------:R-:W-:Y:S02]  /*0120*/  HFMA2 R12, -RZ, RZ, 0, 5.9604644775390625e-08 ;  /* 0x00000001ff0c7431 */ /* 0x000fe400000001ff */
[----:B------:R-:W-:Y:S01]  /*0130*/  IMAD.MOV.U32 R8, RZ, RZ, 0xd8 ;  /* 0x000000d8ff087424 */ /* 0x000fe200078e00ff */
[----:B------:R-:W1:Y:S01]  /*0140*/  LDCU.64 UR6, c[0x4][0x18] ;  /* 0x01000300ff0677ac */ /* 0x000e620008000a00 */
[----:B------:R-:W2:Y:S01]  /*0150*/  LDC.64 R2, c[0x4][R2] ;  /* 0x0100000002027b82 */ /* 0x000ea20000000a00 */
[----:B------:R-:W-:Y:S01]  /*0160*/  IMAD.MOV.U32 R13, RZ, RZ, RZ ;  /* 0x000000ffff0d7224 */ /* 0x000fe200078e00ff */
[----:B------:R-:W3:Y:S01]  /*0170*/  LDCU.64 UR8, c[0x4][0x8] ;  /* 0x01000100ff0877ac */ /* 0x000ee20008000a00 */
[----:B0-----:R-:W-:Y:S01]  /*0180*/  IMAD.U32 R4, RZ, RZ, UR4 ;  /* 0x00000004ff047e24 */ /* 0x001fe2000f8e00ff */
[----:B------:R-:W-:Y:S01]  /*0190*/  MOV R5, UR5 ;  /* 0x0000000500057c02 */ /* 0x000fe20008000f00 */
[----:B-1----:R-:W-:-:S02]  /*01a0*/  IMAD.U32 R6, RZ, RZ, UR6 ;  /* 0x00000006ff067e24 */ /* 0x002fc4000f8e00ff */
[----:B------:R-:W-:Y:S01]  /*01b0*/  IMAD.U32 R7, RZ, RZ, UR7 ;  /* 0x00000007ff077e24 */ /* 0x000fe2000f8e00ff */
[----:B---3--:R-:W-:Y:S01]  /*01c0*/  MOV R10, UR8 ;  /* 0x00000008000a7c02 */ /* 0x008fe20008000f00 */
[----:B------:R-:W-:-:S07]  /*01d0*/  IMAD.U32 R11, RZ, RZ, UR9 ;  /* 0x00000009ff0b7e24 */ /* 0x000fce000f8e00ff */
[----:B------:R-:W-:-:S07]  /*01e0*/  LEPC R20, `(.L_x_1) ;  /* 0x000000001014794e */ /* 0x000fce0000000000 */
[----:B--2---:R-:W-:Y:S05]  /*01f0*/  CALL.ABS.NOINC R2 ;  /* 0x0000000002007343 */ /* 0x004fea0003c00000 */
.L_x_1:
[----:B------:R-:W-:Y:S05]  /*0200*/  BSYNC.RECONVERGENT B6 ;  /* 0x0000000000067941 */ /* 0x000fea0003800200 */
.L_x_0:
[----:B------:R-:W0:Y:S08]  /*0210*/  LDC.64 R2, c[0x0][0x398] ;  /* 0x0000e600ff027b82 */ /* 0x000e300000000a00 */
[----:B------:R-:W1:Y:S01]  /*0220*/  LDC.64 R4, c[0x0][0x390] ;  /* 0x0000e400ff047b82 */ /* 0x000e620000000a00 */
[----:B0-----:R-:W2:Y:S04]  /*0230*/  LDG.E R0, desc[UR36][R2.64] ;  /* 0x0000002402007981 */ /* 0x001ea8000c1e1900 */
[----:B-1----:R0:W5:Y:S04]  /*0240*/  LDG.E R15, desc[UR36][R4.64] ;  /* 0x00000024040f7981 */ /* 0x002168000c1e1900 */
[----:B------:R0:W5:Y:S04]  /*0250*/  LDG.E R13, desc[UR36][R4.64+0x4] ;  /* 0x00000424040d7981 */ /* 0x000168000c1e1900 */
[----:B------:R0:W5:Y:S01]  /*0260*/  LDG.E R11, desc[UR36][R4.64+0x8] ;  /* 0x00000824040b7981 */ /* 0x000162000c1e1900 */
[----:B------:R-:W-:Y:S01]  /*0270*/  MOV R8, 0x400 ;  /* 0x0000040000087802 */ /* 0x000fe20000000f00 */
[----:B------:R-:W1:Y:S01]  /*0280*/  S2R R7, SR_CgaCtaId ;  /* 0x0000000000077919 */ /* 0x000e620000008800 */
[----:B------:R-:W3:Y:S01]  /*0290*/  S2R R10, SR_TID.X ;  /* 0x00000000000a7919 */ /* 0x000ee20000002100 */
[----:B------:R-:W4:Y:S01]  /*02a0*/  S2R R9, SR_TID.Y ;  /* 0x0000000000097919 */ /* 0x000f220000002200 */
[----:B-1----:R-:W-:-:S02]  /*02b0*/  LEA R8, R7, R8, 0x18 ;  /* 0x0000000807087211 */ /* 0x002fc400078ec0ff */
[----:B--2---:R-:W-:-:S03]  /*02c0*/  ISETP.NE.AND P0, PT, R0, 0x1, PT ;  /* 0x000000010000780c */ /* 0x004fc60003f05270 */
[----:B---3--:R-:W-:-:S10]  /*02d0*/  IMAD R0, R10, 0x80, R8 ;  /* 0x000000800a007824 */ /* 0x008fd400078e0208 */
[----:B0---4-:R-:W-:Y:S05]  /*02e0*/  @P0 BRA `(.L_x_2) ;  /* 0x0000000000d80947 */ /* 0x011fea0003800000 */
[----:B------:R-:W2:Y:S01]  /*02f0*/  LDG.E R4, desc[UR36][R2.64+0x4] ;  /* 0x0000042402047981 */ /* 0x000ea2000c1e1900 */
[----:B------:R-:W-:Y:S01]  /*0300*/  BSSY.RECONVERGENT B0, `(.L_x_2) ;  /* 0x0000034000007945 */ /* 0x000fe20003800200 */
[----:B--2---:R-:W-:-:S13]  /*0310*/  ISETP.NE.AND P0, PT, R4, 0x2, PT ;  /* 0x000000020400780c */ /* 0x004fda0003f05270 */
[----:B------:R-:W-:Y:S05]  /*0320*/  @P0 BRA `(.L_x_3) ;  /* 0x0000000000c40947 */ /* 0x000fea0003800000 */
[----:B-----5:R-:W-:-:S04]  /*0330*/  ISETP.GE.AND P0, PT, R22, R11, PT ;  /* 0x0000000b1600720c */ /* 0x020fc80003f06270 */
[----:B------:R-:W-:-:S04]  /*0340*/  ISETP.GE.OR P0, PT, R16, R15, P0 ;  /* 0x0000000f1000720c */ /* 0x000fc80000706670 */
[----:B------:R-:W-:-:S13]  /*0350*/  ISETP.GE.OR P0, PT, R19, R13, P0 ;  /* 0x0000000d1300720c */ /* 0x000fda0000706670 */
[----:B------:R-:W-:Y:S05]  /*0360*/  @P0 BRA `(.L_x_4) ;  /* 0x0000000000500947 */ /* 0x000fea0003800000 */
[----:B------:R-:W0:Y:S01]  /*0370*/  LDC.64 R4, c[0x0][0x388] ;  /* 0x0000e200ff047b82 */ /* 0x000e220000000a00 */
[----:B------:R-:W-:Y:S02]  /*0380*/  HFMA2 R14, -RZ, RZ, 0, 0 ;  /* 0x00000000ff0e7431 */ /* 0x000fe400000001ff */
[----:B------:R-:W-:-:S07]  /*0390*/  IMAD R12, R16, R13, R19 ;  /* 0x0000000d100c7224 */ /* 0x000fce00078e0213 */
.L_x_5:
[----:B-1----:R-:W-:-:S04]  /*03a0*/  IMAD.IADD R6, R12, 0x1, R14 ;  /* 0x000000010c067824 */ /* 0x002fc800078e020e */
[----:B------:R-:W-:-:S04]  /*03b0*/  IMAD R7, R11, R6, R22 ;  /* 0x000000060b077224 */ /* 0x000fc800078e0216 */
[----:B0-----:R-:W-:-:S06]  /*03c0*/  IMAD.WIDE R6, R7, 0x4, R4 ;  /* 0x0000000407067825 */ /* 0x001fcc00078e0204 */
[----:B------:R-:W2:Y:S01]  /*03d0*/  LDG.E R6, desc[UR36][R6.64] ;  /* 0x0000002406067981 */ /* 0x000ea2000c1e1900 */
[----:B------:R-:W-:Y:S01]  /*03e0*/  IMAD.IADD R21, R9, 0x1, R14 ;  /* 0x0000000109157824 */ /* 0x000fe200078e020e */
[----:B------:R-:W-:-:S04]  /*03f0*/  ISETP.LT.U32.AND P1, PT, R14, 0x1e, PT ;  /* 0x0000001e0e00780c */ /* 0x000fc80003f21070 */
[C---:B------:R-:W-:Y:S01]  /*0400*/  IADD3 R20, PT, PT, R21.reuse, R10, RZ ;  /* 0x0000000a15147210 */ /* 0x040fe20007ffe0ff */
[----:B------:R-:W-:-:S04]  /*0410*/  IMAD R21, R21, 0x80, R8 ;  /* 0x0000008015157824 */ /* 0x000fc800078e0208 */
[----:B------:R-:W-:-:S05]  /*0420*/  IMAD.SHL.U32 R20, R20, 0x4, RZ ;  /* 0x0000000414147824 */ /* 0x000fca00078e00ff */
[----:B------:R-:W-:-:S04]  /*0430*/  LOP3.LUT R20, R20, 0x7c, RZ, 0xc0, !PT ;  /* 0x0000007c14147812 */ /* 0x000fc800078ec0ff */
[----:B------:R-:W-:Y:S01]  /*0440*/  IADD3 R21, PT, PT, R21, R20, RZ ;  /* 0x0000001415157210 */ /* 0x000fe20007ffe0ff */
[----:B------:R-:W-:-:S04]  /*0450*/  VIADD R20, R14, 0x2 ;  /* 0x000000020e147836 */ /* 0x000fc80000000000 */
[----:B------:R-:W-:Y:S01]  /*0460*/  IMAD.IADD R24, R19, 0x1, R20 ;  /* 0x0000000113187824 */ /* 0x000fe200078e0214 */
[----:B------:R-:W-:-:S04]  /*0470*/  MOV R14, R20 ;  /* 0x00000014000e7202 */ /* 0x000fc80000000f00 */
[----:B------:R-:W-:Y:S01]  /*0480*/  ISETP.GE.U32.AND P0, PT, R24, R13, PT ;  /* 0x0000000d1800720c */ /* 0x000fe20003f06070 */
[----:B--2---:R1:W-:-:S12]  /*0490*/  STS [R21], R6 ;  /* 0x0000000615007388 */ /* 0x0043d80000000800 */
[----:B------:R-:W-:Y:S05]  /*04a0*/  @!P0 BRA P1, `(.L_x_5) ;  /* 0xfffffffc00bc8947 */ /* 0x000fea000083ffff */
.L_x_4:
[----:B------:R-:W-:Y:S01]  /*04b0*/  ISETP.GE.AND P0, PT, R18, R13, PT ;  /* 0x0000000d1200720c */ /* 0x000fe20003f06270 */
[----:B------:R-:W-:Y:S05]  /*04c0*/  WARPSYNC.ALL ;  /* 0x0000000000007948 */ /* 0x000fea0003800000 */
[----:B------:R-:W-:Y:S01]  /*04d0*/  BAR.SYNC.DEFER_BLOCKING 0x0 ;  /* 0x0000000000007b1d */ /* 0x000fe20000010000 */
[----:B------:R-:W-:-:S04]  /*04e0*/  ISETP.GE.OR P0, PT, R16, R15, P0 ;  /* 0x0000000f1000720c */ /* 0x000fc80000706670 */
[----:B------:R-:W-:-:S13]  /*04f0*/  ISETP.GE.OR P0, PT, R17, R11, P0 ;  /* 0x0000000b1100720c */ /* 0x000fda0000706670 */
[----:B------:R-:W-:Y:S05]  /*0500*/  @P0 BRA `(.L_x_3) ;  /* 0x00000000004c0947 */ /* 0x000fea0003800000 */
[----:B------:R-:W0:Y:S01]  /*0510*/  LDC.64 R4, c[0x0][0x380] ;  /* 0x0000e000ff047b82 */ /* 0x000e220000000a00 */
[----:B------:R-:W-:Y:S02]  /*0520*/  IMAD.IADD R12, R10, 0x1, R9 ;  /* 0x000000010a0c7824 */ /* 0x000fe400078e0209 */
[----:B------:R-:W-:Y:S02]  /*0530*/  IMAD R14, R16, R11, R17 ;  /* 0x0000000b100e7224 */ /* 0x000fe400078e0211 */
[----:B-1----:R-:W-:-:S07]  /*0540*/  IMAD.MOV.U32 R21, RZ, RZ, RZ ;  /* 0x000000ffff157224 */ /* 0x002fce00078e00ff */
.L_x_6:
[----:B--2---:R-:W-:Y:S01]  /*0550*/  IADD3 R6, PT, PT, R12, R21, RZ ;  /* 0x000000150c067210 */ /* 0x004fe20007ffe0ff */
[C---:B------:R-:W-:Y:S01]  /*0560*/  VIADD R24, R21.reuse, 0x2 ;  /* 0x0000000215187836 */ /* 0x040fe20000000000 */
[----:B------:R-:W-:-:S03]  /*0570*/  ISETP.LT.U32.AND P1, PT, R21, 0x1e, PT ;  /* 0x0000001e1500780c */ /* 0x000fc60003f21070 */
[----:B------:R-:W-:Y:S02]  /*0580*/  IMAD.SHL.U32 R6, R6, 0x4, RZ ;  /* 0x0000000406067824 */ /* 0x000fe400078e00ff */
[----:B------:R-:W-:-:S03]  /*0590*/  IMAD.IADD R26, R17, 0x1, R24 ;  /* 0x00000001111a7824 */ /* 0x000fc600078e0218 */
[----:B------:R-:W-:Y:S02]  /*05a0*/  LOP3.LUT R7, R6, 0x7c, RZ, 0xc0, !PT ;  /* 0x0000007c06077812 */ /* 0x000fe400078ec0ff */
[----:B------:R-:W-:Y:S02]  /*05b0*/  IADD3 R6, PT, PT, R14, R21, RZ ;  /* 0x000000150e067210 */ /* 0x000fe40007ffe0ff */
[----:B------:R-:W-:Y:S01]  /*05c0*/  ISETP.GE.AND P0, PT, R26, R11, PT ;  /* 0x0000000b1a00720c */ /* 0x000fe20003f06270 */
[----:B------:R-:W-:Y:S01]  /*05d0*/  IMAD.IADD R20, R0, 0x1, R7 ;  /* 0x0000000100147824 */ /* 0x000fe200078e0207 */
[----:B------:R-:W-:Y:S01]  /*05e0*/  MOV R21, R24 ;  /* 0x0000001800157202 */ /* 0x000fe20000000f00 */
[----:B------:R-:W-:-:S03]  /*05f0*/  IMAD R7, R13, R6, R18 ;  /* 0x000000060d077224 */ /* 0x000fc600078e0212 */
[----:B------:R-:W1:Y:S01]  /*0600*/  LDS R23, [R20] ;  /* 0x0000000014177984 */ /* 0x000e620000000800 */
[----:B0-----:R-:W-:-:S05]  /*0610*/  IMAD.WIDE R6, R7, 0x4, R4 ;  /* 0x0000000407067825 */ /* 0x001fca00078e0204 */
[----:B-1----:R2:W-:Y:S01]  /*0620*/  STG.E desc[UR36][R6.64], R23 ;  /* 0x0000001706007986 */ /* 0x0025e2000c101924 */
[----:B------:R-:W-:Y:S05]  /*0630*/  @!P0 BRA P1, `(.L_x_6) ;  /* 0xfffffffc00c48947 */ /* 0x000fea000083ffff */
.L_x_3:
[----:B------:R-:W-:Y:S05]  /*0640*/  BSYNC.RECONVERGENT B0 ;  /* 0x0000000000007941 */ /* 0x000fea0003800200 */
.L_x_2:
[----:B------:R-:W3:Y:S02]  /*0650*/  LDG.E R4, desc[UR36][R2.64] ;  /* 0x0000002402047981 */ /* 0x000ee4000c1e1900 */
[----:B---3--:R-:W-:-:S13]  /*0660*/  ISETP.NE.AND P0, PT, R4, RZ, PT ;  /* 0x000000ff0400720c */ /* 0x008fda0003f05270 */
[----:B------:R-:W-:Y:S05]  /*0670*/  @P0 BRA `(.L_x_7) ;  /* 0x0000000000d00947 */ /* 0x000fea0003800000 */
[----:B------:R-:W3:Y:S01]  /*0680*/  LDG.E R4, desc[UR36][R2.64+0x4] ;  /* 0x0000042402047981 */ /* 0x000ee2000c1e1900 */
[----:B------:R-:W-:Y:S01]  /*0690*/  BSSY.RECONVERGENT B0, `(.L_x_7) ;  /* 0x0000032000007945 */ /* 0x000fe20003800200 */
[----:B---3--:R-:W-:-:S13]  /*06a0*/  ISETP.NE.AND P0, PT, R4, 0x2, PT ;  /* 0x000000020400780c */ /* 0x008fda0003f05270 */
[----:B------:R-:W-:Y:S05]  /*06b0*/  @P0 BRA `(.L_x_8) ;  /* 0x0000000000bc0947 */ /* 0x000fea0003800000 */
[----:B-----5:R-:W-:-:S04]  /*06c0*/  ISETP.GE.AND P0, PT, R22, R11, PT ;  /* 0x0000000b1600720c */ /* 0x020fc80003f06270 */
[----:B------:R-:W-:-:S04]  /*06d0*/  ISETP.GE.OR P0, PT, R16, R13, P0 ;  /* 0x0000000d1000720c */ /* 0x000fc80000706670 */
[----:B------:R-:W-:-:S13]  /*06e0*/  ISETP.GE.OR P0, PT, R19, R15, P0 ;  /* 0x0000000f1300720c */ /* 0x000fda0000706670 */
[----:B------:R-:W-:Y:S05]  /*06f0*/  @P0 BRA `(.L_x_9) ;  /* 0x00000000004c0947 */ /* 0x000fea0003800000 */
[----:B------:R-:W0:Y:S01]  /*0700*/  LDC.64 R4, c[0x0][0x388] ;  /* 0x0000e200ff047b82 */ /* 0x000e220000000a00 */
[----:B------:R-:W-:-:S07]  /*0710*/  IMAD.MOV.U32 R12, RZ, RZ, RZ ;  /* 0x000000ffff0c7224 */ /* 0x000fce00078e00ff */
.L_x_10:
[----:B------:R-:W-:-:S04]  /*0720*/  IMAD.IADD R14, R19, 0x1, R12 ;  /* 0x00000001130e7824 */ /* 0x000fc800078e020c */
[----:B-123--:R-:W-:-:S04]  /*0730*/  IMAD R6, R13, R14, R16 ;  /* 0x0000000e0d067224 */ /* 0x00efc800078e0210 */
[----:B------:R-:W-:-:S04]  /*0740*/  IMAD R7, R11, R6, R22 ;  /* 0x000000060b077224 */ /* 0x000fc800078e0216 */
[----:B0-----:R-:W-:-:S06]  /*0750*/  IMAD.WIDE R6, R7, 0x4, R4 ;  /* 0x0000000407067825 */ /* 0x001fcc00078e0204 */
[----:B------:R-:W2:Y:S01]  /*0760*/  LDG.E R6, desc[UR36][R6.64] ;  /* 0x0000002406067981 */ /* 0x000ea2000c1e1900 */
[----:B------:R-:W-:Y:S01]  /*0770*/  IADD3 R21, PT, PT, R9, R12, RZ ;  /* 0x0000000c09157210 */ /* 0x000fe20007ffe0ff */
[----:B------:R-:W-:Y:S01]  /*0780*/  VIADD R14, R14, 0x2 ;  /* 0x000000020e0e7836 */ /* 0x000fe20000000000 */
[C---:B------:R-:W-:Y:S02]  /*0790*/  ISETP.LT.U32.AND P1, PT, R12.reuse, 0x1e, PT ;  /* 0x0000001e0c00780c */ /* 0x040fe40003f21070 */
[----:B------:R-:W-:Y:S01]  /*07a0*/  IADD3 R12, PT, PT, R12, 0x2, RZ ;  /* 0x000000020c0c7810 */ /* 0x000fe20007ffe0ff */
[C---:B------:R-:W-:Y:S01]  /*07b0*/  IMAD.IADD R20, R21.reuse, 0x1, R10 ;  /* 0x0000000115147824 */ /* 0x040fe200078e020a */
[----:B------:R-:W-:Y:S02]  /*07c0*/  LEA R21, R21, R8, 0x7 ;  /* 0x0000000815157211 */ /* 0x000fe400078e38ff */
[----:B------:R-:W-:Y:S01]  /*07d0*/  ISETP.GE.U32.AND P0, PT, R14, R15, PT ;  /* 0x0000000f0e00720c */ /* 0x000fe20003f06070 */
[----:B------:R-:W-:-:S05]  /*07e0*/  IMAD.SHL.U32 R20, R20, 0x4, RZ ;  /* 0x0000000414147824 */ /* 0x000fca00078e00ff */
[----:B------:R-:W-:-:S05]  /*07f0*/  LOP3.LUT R20, R20, 0x7c, RZ, 0xc0, !PT ;  /* 0x0000007c14147812 */ /* 0x000fca00078ec0ff */
[----:B------:R-:W-:-:S05]  /*0800*/  IMAD.IADD R21, R21, 0x1, R20 ;  /* 0x0000000115157824 */ /* 0x000fca00078e0214 */
[----:B--2---:R3:W-:Y:S01]  /*0810*/  STS [R21], R6 ;  /* 0x0000000615007388 */ /* 0x0047e20000000800 */
[----:B------:R-:W-:Y:S05]  /*0820*/  @!P0 BRA P1, `(.L_x_10) ;  /* 0xfffffffc00bc8947 */ /* 0x000fea000083ffff */
.L_x_9:
[----:B------:R-:W-:Y:S01]  /*0830*/  ISETP.GE.AND P0, PT, R18, R15, PT ;  /* 0x0000000f1200720c */ /* 0x000fe20003f06270 */
[----:B------:R-:W-:Y:S05]  /*0840*/  WARPSYNC.ALL ;  /* 0x0000000000007948 */ /* 0x000fea0003800000 */
[----:B------:R-:W-:Y:S01]  /*0850*/  BAR.SYNC.DEFER_BLOCKING 0x0 ;  /* 0x0000000000007b1d */ /* 0x000fe20000010000 */
[----:B------:R-:W-:-:S04]  /*0860*/  ISETP.GE.OR P0, PT, R16, R13, P0 ;  /* 0x0000000d1000720c */ /* 0x000fc80000706670 */
[----:B------:R-:W-:-:S13]  /*0870*/  ISETP.GE.OR P0, PT, R17, R11, P0 ;  /* 0x0000000b1100720c */ /* 0x000fda0000706670 */
[----:B------:R-:W-:Y:S05]  /*0880*/  @P0 BRA `(.L_x_8) ;  /* 0x0000000000480947 */ /* 0x000fea0003800000 */
[----:B------:R-:W0:Y:S01]  /*0890*/  LDC.64 R4, c[0x0][0x380] ;  /* 0x0000e000ff047b82 */ /* 0x000e220000000a00 */
[----:B--2---:R-:W-:Y:S02]  /*08a0*/  IMAD.IADD R23, R10, 0x1, R9 ;  /* 0x000000010a177824 */ /* 0x004fe400078e0209 */
[----:B------:R-:W-:-:S07]  /*08b0*/  IMAD.MOV.U32 R8, RZ, RZ, RZ ;  /* 0x000000ffff087224 */ /* 0x000fce00078e00ff */
.L_x_11:
[-C--:B-1-34-:R-:W-:Y:S02]  /*08c0*/  IADD3 R6, PT, PT, R23, R8.reuse, RZ ;  /* 0x0000000817067210 */ /* 0x09afe40007ffe0ff */
[----:B------:R-:W-:Y:S02]  /*08d0*/  IADD3 R9, PT, PT, R17, R8, RZ ;  /* 0x0000000811097210 */ /* 0x000fe40007ffe0ff */
[----:B------:R-:W-:Y:S01]  /*08e0*/  ISETP.LT.U32.AND P1, PT, R8, 0x1e, PT ;  /* 0x0000001e0800780c */ /* 0x000fe20003f21070 */
[----:B------:R-:W-:Y:S02]  /*08f0*/  IMAD.SHL.U32 R6, R6, 0x4, RZ ;  /* 0x0000000406067824 */ /* 0x000fe400078e00ff */
[----:B------:R-:W-:Y:S02]  /*0900*/  VIADD R12, R9, 0x2 ;  /* 0x00000002090c7836 */ /* 0x000fe40000000000 */
[----:B------:R-:W-:Y:S01]  /*0910*/  VIADD R8, R8, 0x2 ;  /* 0x0000000208087836 */ /* 0x000fe20000000000 */
[----:B------:R-:W-:Y:S01]  /*0920*/  LOP3.LUT R7, R6, 0x7c, RZ, 0xc0, !PT ;  /* 0x0000007c06077812 */ /* 0x000fe200078ec0ff */
[----:B------:R-:W-:Y:S01]  /*0930*/  IMAD R6, R13, R9, R16 ;  /* 0x000000090d067224 */ /* 0x000fe200078e0210 */
[----:B------:R-:W-:-:S03]  /*0940*/  ISETP.GE.AND P0, PT, R12, R11, PT ;  /* 0x0000000b0c00720c */ /* 0x000fc60003f06270 */
[----:B------:R-:W-:Y:S02]  /*0950*/  IMAD.IADD R10, R0, 0x1, R7 ;  /* 0x00000001000a7824 */ /* 0x000fe400078e0207 */
[----:B------:R-:W-:-:S03]  /*0960*/  IMAD R7, R15, R6, R18 ;  /* 0x000000060f077224 */ /* 0x000fc600078e0212 */
[----:B------:R-:W1:Y:S01]  /*0970*/  LDS R21, [R10] ;  /* 0x000000000a157984 */ /* 0x000e620000000800 */
[----:B0-----:R-:W-:-:S05]  /*0980*/  IMAD.WIDE R6, R7, 0x4, R4 ;  /* 0x0000000407067825 */ /* 0x001fca00078e0204 */
[----:B-1----:R4:W-:Y:S01]  /*0990*/  STG.E desc[UR36][R6.64], R21 ;  /* 0x0000001506007986 */ /* 0x0029e2000c101924 */
[----:B------:R-:W-:Y:S05]  /*09a0*/  @!P0 BRA P1, `(.L_x_11) ;  /* 0xfffffffc00c48947 */ /* 0x000fea000083ffff */
.L_x_8:
[----:B------:R-:W-:Y:S05]  /*09b0*/  BSYNC.RECONVERGENT B0 ;  /* 0x0000000000007941 */ /* 0x000fea0003800200 */
.L_x_7:
[----:B------:R-:W2:Y:S02]  /*09c0*/  LDG.E R0, desc[UR36][R2.64] ;  /* 0x0000002402007981 */ /* 0x000ea4000c1e1900 */
[----:B--2---:R-:W-:-:S13]  /*09d0*/  ISETP.NE.AND P0, PT, R0, RZ, PT ;  /* 0x000000ff0000720c */ /* 0x004fda0003f05270 */
[----:B------:R-:W-:Y:S05]  /*09e0*/  @P0 EXIT ;  /* 0x000000000000094d */ /* 0x000fea0003800000 */
[----:B------:R-:W2:Y:S02]  /*09f0*/  LDG.E R2, desc[UR36][R2.64+0x4] ;  /* 0x0000042402027981 */ /* 0x000ea4000c1e1900 */
[----:B--2---:R-:W-:-:S13]  /*0a00*/  ISETP.NE.AND P0, PT, R2, 0x1, PT ;  /* 0x000000010200780c */ /* 0x004fda0003f05270 */
[----:B------:R-:W-:Y:S05]  /*0a10*/  @P0 EXIT ;  /* 0x000000000000094d */ /* 0x000fea0003800000 */
[----:B-----5:R-:W-:-:S04]  /*0a20*/  ISETP.GE.AND P0, PT, R22, R11, PT ;  /* 0x0000000b1600720c */ /* 0x020fc80003f06270 */
[----:B------:R-:W-:-:S04]  /*0a30*/  ISETP.GE.OR P0, PT, R16, R15, P0 ;  /* 0x0000000f1000720c */ /* 0x000fc80000706670 */
[----:B------:R-:W-:-:S13]  /*0a40*/  ISETP.GE.OR P0, PT, R19, R13, P0 ;  /* 0x0000000d1300720c */ /* 0x000fda0000706670 */
[----:B------:R-:W-:Y:S05]  /*0a50*/  @P0 EXIT ;  /* 0x000000000000094d */ /* 0x000fea0003800000 */
[----:B------:R-:W0:Y:S01]  /*0a60*/  LDC.64 R2, c[0x0][0x380] ;  /* 0x0000e000ff027b82 */ /* 0x000e220000000a00 */
[----:B------:R-:W-:Y:S02]  /*0a70*/  HFMA2 R10, -RZ, RZ, 0, 0 ;  /* 0x00000000ff0a7431 */ /* 0x000fe400000001ff */
[----:B------:R-:W-:-:S05]  /*0a80*/  IMAD R0, R16, R13, RZ ;  /* 0x0000000d10007224 */ /* 0x000fca00078e02ff */
[----:B------:R-:W2:Y:S02]  /*0a90*/  LDC.64 R4, c[0x0][0x388] ;  /* 0x0000e200ff047b82 */ /* 0x000ea40000000a00 */
.L_x_12:
[----:B------:R-:W-:-:S04]  /*0aa0*/  IMAD.IADD R17, R19, 0x1, R10 ;  /* 0x0000000113117824 */ /* 0x000fc800078e020a */
[----:B-1-34-:R-:W-:-:S04]  /*0ab0*/  IMAD.IADD R6, R0, 0x1, R17 ;  /* 0x0000000100067824 */ /* 0x01afc800078e0211 */
[----:B0-----:R-:W-:-:S04]  /*0ac0*/  IMAD R7, R11, R6, R22 ;  /* 0x000000060b077224 */ /* 0x001fc800078e0216 */
[----:B--2---:R-:W-:-:S06]  /*0ad0*/  IMAD.WIDE R6, R7, 0x4, R4 ;  /* 0x0000000407067825 */ /* 0x004fcc00078e0204 */
[----:B------:R-:W2:Y:S01]  /*0ae0*/  LDG.E R7, desc[UR36][R6.64] ;  /* 0x0000002406077981 */ /* 0x000ea2000c1e1900 */
[----:B------:R-:W-:Y:S01]  /*0af0*/  IMAD R8, R15, R17, R16 ;  /* 0x000000110f087224 */ /* 0x000fe200078e0210 */
[----:B------:R-:W-:Y:S02]  /*0b00*/  IADD3 R12, PT, PT, R17, 0x2, RZ ;  /* 0x00000002110c7810 */ /* 0x000fe40007ffe0ff */
[----:B------:R-:W-:Y:S01]  /*0b10*/  ISETP.LT.U32.AND P1, PT, R10, 0x1e, PT ;  /* 0x0000001e0a00780c */ /* 0x000fe20003f21070 */
[----:B------:R-:W-:Y:S01]  /*0b20*/  IMAD R9, R11, R8, R22 ;  /* 0x000000080b097224 */ /* 0x000fe200078e0216 */
[----:B------:R-:W-:Y:S01]  /*0b30*/  ISETP.GE.U32.AND P0, PT, R12, R13, PT ;  /* 0x0000000d0c00720c */ /* 0x000fe20003f06070 */
[----:B------:R-:W-:Y:S02]  /*0b40*/  VIADD R10, R10, 0x2 ;  /* 0x000000020a0a7836 */ /* 0x000fe40000000000 */
[----:B0-----:R-:W-:-:S05]  /*0b50*/  IMAD.WIDE R8, R9, 0x4, R2 ;  /* 0x0000000409087825 */ /* 0x001fca00078e0202 */
[----:B--2---:R0:W-:Y:S05]  /*0b60*/  STG.E desc[UR36][R8.64], R7 ;  /* 0x0000000708007986 */ /* 0x0041ea000c101924 */
[----:B------:R-:W-:Y:S05]  /*0b70*/  @!P0 BRA P1, `(.L_x_12) ;  /* 0xfffffffc00c88947 */ /* 0x000fea000083ffff */
[----:B------:R-:W-:Y:S05]  /*0b80*/  EXIT ;  /* 0x000000000000794d */ /* 0x000fea0003800000 */
.L_x_13:
[----:B------:R-:W-:-:S00]  /*0b90*/  BRA `(.L_x_13) ;  /* 0xfffffffc00fc7947 */ /* 0x000fc0000383ffff */
[----:B------:R-:W-:-:S00]  /*0ba0*/  NOP ;  /* 0x0000000000007918 */ /* 0x000fc00000000000 */
        /* <DEDUP_REMOVED lines=13> */
.L_x_40:


//--------------------- .text._Z24transposeNoBankConflictsPfPKfii --------------------------
	.section	.text._Z24transposeNoBankConflictsPfPKfii,"ax",@progbits
	.align	128
        .global         _Z24transposeNoBankConflictsPfPKfii
        .type           _Z24transposeNoBankConflictsPfPKfii,@function
        .size           _Z24transposeNoBankConflictsPfPKfii,(.L_x_41 - _Z24transposeNoBankConflictsPfPKfii)
        .other          _Z24transposeNoBankConflictsPfPKfii,@"STO_CUDA_ENTRY STV_DEFAULT"
_Z24transposeNoBankConflictsPfPKfii:
.text._Z24transposeNoBankConflictsPfPKfii:
[----:B------:R-:W-:Y:S01]  /*0000*/  LDC R1, c[0x0][0x37c] ;  /* 0x0000df00ff017b82 */ /* 0x000fe20000000800 */
[----:B------:R-:W0:Y:S01]  /*0010*/  S2R R3, SR_CTAID.Y ;  /* 0x0000000000037919 */ /* 0x000e220000002600 */
[----:B------:R-:W1:Y:S06]  /*0020*/  LDCU.64 UR8, c[0x0][0x390] ;  /* 0x00007200ff0877ac */ /* 0x000e6c0008000a00 */
[----:B------:R-:W2:Y:S01]  /*0030*/  S2UR UR5, SR_CgaCtaId ;  /* 0x00000000000579c3 */ /* 0x000ea20000008800 */
[----:B------:R-:W-:Y:S01]  /*0040*/  BSSY.RECONVERGENT B0, `(.L_x_14) ;  /* 0x000001f000007945 */ /* 0x000fe20003800200 */
[----:B------:R-:W0:Y:S01]  /*0050*/  S2R R4, SR_TID.Y ;  /* 0x0000000000047919 */ /* 0x000e220000002200 */
[----:B------:R-:W-:Y:S01]  /*0060*/  UMOV UR4, 0x400 ;  /* 0x0000040000047882 */ /* 0x000fe20000000000 */
[----:B------:R-:W3:Y:S01]  /*0070*/  LDCU.64 UR6, c[0x0][0x358] ;  /* 0x00006b00ff0677ac */ /* 0x000ee20008000a00 */
[----:B------:R-:W4:Y:S01]  /*0080*/  S2R R12, SR_TID.X ;  /* 0x00000000000c7919 */ /* 0x000f220000002100 */
[----:B------:R-:W5:Y:S01]  /*0090*/  S2R R5, SR_CTAID.X ;  /* 0x0000000000057919 */ /* 0x000f620000002500 */
[----:B--2---:R-:W-:Y:S01]  /*00a0*/  ULEA UR4, UR5, UR4, 0x18 ;  /* 0x0000000405047291 */ /* 0x004fe2000f8ec0ff */
[----:B0-----:R-:W-:-:S02]  /*00b0*/  IMAD R9, R3, 0x20, R4 ;  /* 0x0000002003097824 */ /* 0x001fc400078e0204 */
[----:B----4-:R-:W-:-:S03]  /*00c0*/  IMAD R0, R3, 0x20, R12 ;  /* 0x0000002003007824 */ /* 0x010fc600078e020c */
[----:B-1----:R-:W-:Y:S02]  /*00d0*/  ISETP.GE.AND P0, PT, R9, UR9, PT ;  /* 0x0000000909007c0c */ /* 0x002fe4000bf06270 */
[----:B------:R-:W-:Y:S02]  /*00e0*/  LEA R10, R12, UR4, 0x2 ;  /* 0x000000040c0a7c11 */ /* 0x000fe4000f8e10ff */
[C---:B-----5:R-:W-:Y:S01]  /*00f0*/  LEA R8, R5.reuse, R12, 0x5 ;  /* 0x0000000c05087211 */ /* 0x060fe200078e28ff */
[----:B------:R-:W-:Y:S01]  /*0100*/  IMAD R5, R5, 0x20, R4 ;  /* 0x0000002005057824 */ /* 0x000fe200078e0204 */
[----:B------:R-:W-:Y:S02]  /*0110*/  ISETP.GE.AND P2, PT, R0, UR9, PT ;  /* 0x0000000900007c0c */ /* 0x000fe4000bf46270 */
[----:B------:R-:W-:Y:S02]  /*0120*/  ISETP.GE.OR P1, PT, R8, UR8, P0 ;  /* 0x0000000808007c0c */ /* 0x000fe40008726670 */
[----:B------:R-:W-:-:S11]  /*0130*/  ISETP.GE.OR P0, PT, R5, UR8, P2 ;  /* 0x0000000805007c0c */ /* 0x000fd60009706670 */
[----:B---3--:R-:W-:Y:S05]  /*0140*/  @P1 BRA `(.L_x_15) ;  /* 0x0000000000381947 */ /* 0x008fea0003800000 */
[----:B------:R-:W0:Y:S01]  /*0150*/  LDC.64 R2, c[0x0][0x388] ;  /* 0x0000e200ff027b82 */ /* 0x000e220000000a00 */
[----:B------:R-:W-:-:S07]  /*0160*/  IMAD.MOV.U32 R11, RZ, RZ, RZ ;  /* 0x000000ffff0b7224 */ /* 0x000fce00078e00ff */
.L_x_16:
[----:B------:R-:W-:-:S05]  /*0170*/  IADD3 R13, PT, PT, R9, R11, RZ ;  /* 0x0000000b090d7210 */ /* 0x000fca0007ffe0ff */
[----:B------:R-:W-:-:S04]  /*0180*/  IMAD R7, R13, UR8, R8 ;  /* 0x000000080d077c24 */ /* 0x000fc8000f8e0208 */
[----:B01----:R-:W-:-:S06]  /*0190*/  IMAD.WIDE R6, R7, 0x4, R2 ;  /* 0x0000000407067825 */ /* 0x003fcc00078e0202 */
[----:B------:R-:W2:Y:S01]  /*01a0*/  LDG.E R6, desc[UR6][R6.64] ;  /* 0x0000000606067981 */ /* 0x000ea2000c1e1900 */
[----:B------:R-:W-:Y:S01]  /*01b0*/  IMAD.IADD R15, R4, 0x1, R11 ;  /* 0x00000001040f7824 */ /* 0x000fe200078e020b */
[----:B------:R-:W-:Y:S02]  /*01c0*/  IADD3 R13, PT, PT, R13, 0x2, RZ ;  /* 0x000000020d0d7810 */ /* 0x000fe40007ffe0ff */
[----:B------:R-:W-:Y:S01]  /*01d0*/  ISETP.LT.U32.AND P2, PT, R11, 0x1e, PT ;  /* 0x0000001e0b00780c */ /* 0x000fe20003f41070 */
[----:B------:R-:W-:Y:S01]  /*01e0*/  IMAD R15, R15, 0x84, R10 ;  /* 0x000000840f0f7824 */ /* 0x000fe200078e020a */
[----:B------:R-:W-:Y:S01]  /*01f0*/  ISETP.GE.U32.AND P1, PT, R13, UR9, PT ;  /* 0x000000090d007c0c */ /* 0x000fe2000bf26070 */
[----:B------:R-:W-:-:S03]  /*0200*/  VIADD R11, R11, 0x2 ;  /* 0x000000020b0b7836 */ /* 0x000fc60000000000 */
[----:B--2---:R1:W-:Y:S09]  /*0210*/  STS [R15], R6 ;  /* 0x000000060f007388 */ /* 0x0043f20000000800 */
[----:B------:R-:W-:Y:S05]  /*0220*/  @!P1 BRA P2, `(.L_x_16) ;  /* 0xfffffffc00d09947 */ /* 0x000fea000103ffff */
.L_x_15:
[----:B------:R-:W-:Y:S05]  /*0230*/  BSYNC.RECONVERGENT B0 ;  /* 0x0000000000007941 */ /* 0x000fea0003800200 */
.L_x_14:
[----:B------:R-:W-:Y:S06]  /*0240*/  BAR.SYNC.DEFER_BLOCKING 0x0 ;  /* 0x0000000000007b1d */ /* 0x000fec0000010000 */
[----:B------:R-:W-:Y:S05]  /*0250*/  @P0 EXIT ;  /* 0x000000000000094d */ /* 0x000fea0003800000 */
[----:B------:R-:W0:Y:S01]  /*0260*/  LDC.64 R2, c[0x0][0x380] ;  /* 0x0000e000ff027b82 */ /* 0x000e220000000a00 */
[----:B------:R-:W-:Y:S01]  /*0270*/  LEA R10, R12, R10, 0x7 ;  /* 0x0000000a0c0a7211 */ /* 0x000fe200078e38ff */
[----:B------:R-:W-:-:S07]  /*0280*/  IMAD.MOV.U32 R8, RZ, RZ, RZ ;  /* 0x000000ffff087224 */ /* 0x000fce00078e00ff */
.L_x_17:
[-C--:B--2---:R-:W-:Y:S02]  /*0290*/  IADD3 R7, PT, PT, R4, R8.reuse, RZ ;  /* 0x0000000804077210 */ /* 0x084fe40007ffe0ff */
[----:B------:R-:W-:Y:S02]  /*02a0*/  IADD3 R9, PT, PT, R5, R8, RZ ;  /* 0x0000000805097210 */ /* 0x000fe40007ffe0ff */
[C---:B------:R-:W-:Y:S01]  /*02b0*/  ISETP.LT.U32.AND P1, PT, R8.reuse, 0x1e, PT ;  /* 0x0000001e0800780c */ /* 0x040fe20003f21070 */
[----:B------:R-:W-:Y:S01]  /*02c0*/  IMAD R11, R7, 0x4, R10 ;  /* 0x00000004070b7824 */ /* 0x000fe200078e020a */
[----:B------:R-:W-:Y:S01]  /*02d0*/  IADD3 R8, PT, PT, R8, 0x2, RZ ;  /* 0x0000000208087810 */ /* 0x000fe20007ffe0ff */
[C---:B------:R-:W-:Y:S02]  /*02e0*/  IMAD R7, R9.reuse, UR9, R0 ;  /* 0x0000000909077c24 */ /* 0x040fe4000f8e0200 */
[----:B------:R-:W-:Y:S02]  /*02f0*/  VIADD R9, R9, 0x2 ;  /* 0x0000000209097836 */ /* 0x000fe40000000000 */
[----:B------:R-:W2:Y:S01]  /*0300*/  LDS R11, [R11] ;  /* 0x000000000b0b7984 */ /* 0x000ea20000000800 */
[----:B01----:R-:W-:-:S02]  /*0310*/  IMAD.WIDE R6, R7, 0x4, R2 ;  /* 0x0000000407067825 */ /* 0x003fc400078e0202 */
[----:B------:R-:W-:-:S03]  /*0320*/  ISETP.GE.AND P0, PT, R9, UR8, PT ;  /* 0x0000000809007c0c */ /* 0x000fc6000bf06270 */
[----:B--2---:R2:W-:Y:S10]  /*0330*/  STG.E desc[UR6][R6.64], R11 ;  /* 0x0000000b06007986 */ /* 0x0045f4000c101906 */
[----:B------:R-:W-:Y:S05]  /*0340*/  @!P0 BRA P1, `(.L_x_17) ;  /* 0xfffffffc00d08947 */ /* 0x000fea000083ffff */
[----:B------:R-:W-:Y:S05]  /*0350*/  EXIT ;  /* 0x000000000000794d */ /* 0x000fea0003800000 */
.L_x_18:
        /* <DEDUP_REMOVED lines=10> */
.L_x_41:


//--------------------- .text._Z18transposeCoalescedPfPKfii --------------------------
	.section	.text._Z18transposeCoalescedPfPKfii,"ax",@progbits
	.align	128
        .global         _Z18transposeCoalescedPfPKfii
        .type           _Z18transposeCoalescedPfPKfii,@function
        .size           _Z18transposeCoalescedPfPKfii,(.L_x_42 - _Z18transposeCoalescedPfPKfii)
        .other          _Z18transposeCoalescedPfPKfii,@"STO_CUDA_ENTRY STV_DEFAULT"
_Z18transposeCoalescedPfPKfii:
.text._Z18transposeCoalescedPfPKfii:
        /* <DEDUP_REMOVED lines=23> */
.L_x_21:
[----:B------:R-:W-:-:S05]  /*0170*/  IADD3 R13, PT, PT, R9, R11, RZ ;  /* 0x0000000b090d7210 */ /* 0x000fca0007ffe0ff */
[----:B------:R-:W-:-:S04]  /*0180*/  IMAD R7, R13, UR8, R8 ;  /* 0x000000080d077c24 */ /* 0x000fc8000f8e0208 */
[----:B01----:R-:W-:-:S06]  /*0190*/  IMAD.WIDE R6, R7, 0x4, R2 ;  /* 0x0000000407067825 */ /* 0x003fcc00078e0202 */
[----:B------:R-:W2:Y:S01]  /*01a0*/  LDG.E R6, desc[UR6][R6.64] ;  /* 0x0000000606067981 */ /* 0x000ea2000c1e1900 */
[----:B------:R-:W-:Y:S01]  /*01b0*/  IMAD.IADD R15, R4, 0x1, R11 ;  /* 0x00000001040f7824 */ /* 0x000fe200078e020b */
[----:B------:R-:W-:Y:S01]  /*01c0*/  ISETP.LT.U32.AND P2, PT, R11, 0x1e, PT ;  /* 0x0000001e0b00780c */ /* 0x000fe20003f41070 */
[----:B------:R-:W-:Y:S01]  /*01d0*/  VIADD R13, R13, 0x2 ;  /* 0x000000020d0d7836 */ /* 0x000fe20000000000 */
[----:B------:R-:W-:Y:S02]  /*01e0*/  IADD3 R11, PT, PT, R11, 0x2, RZ ;  /* 0x000000020b0b7810 */ /* 0x000fe40007ffe0ff */
[----:B------:R-:W-:Y:S02]  /*01f0*/  LEA R15, R15, R10, 0x7 ;  /* 0x0000000a0f0f7211 */ /* 0x000fe400078e38ff */
[----:B------:R-:W-:-:S03]  /*0200*/  ISETP.GE.U32.AND P1, PT, R13, UR9, PT ;  /* 0x000000090d007c0c */ /* 0x000fc6000bf26070 */
[----:B--2---:R1:W-:Y:S10]  /*0210*/  STS [R15], R6 ;  /* 0x000000060f007388 */ /* 0x0043f40000000800 */
[----:B------:R-:W-:Y:S05]  /*0220*/  @!P1 BRA P2, `(.L_x_21) ;  /* 0xfffffffc00d09947 */ /* 0x000fea000103ffff */
.L_x_20:
[----:B------:R-:W-:Y:S05]  /*0230*/  BSYNC.RECONVERGENT B0 ;  /* 0x0000000000007941 */ /* 0x000fea0003800200 */
.L_x_19:
[----:B------:R-:W-:Y:S06]  /*0240*/  BAR.SYNC.DEFER_BLOCKING 0x0 ;  /* 0x0000000000007b1d */ /* 0x000fec0000010000 */
[----:B------:R-:W-:Y:S05]  /*0250*/  @P0 EXIT ;  /* 0x000000000000094d */ /* 0x000fea0003800000 */
[----:B------:R-:W0:Y:S01]  /*0260*/  LDC.64 R2, c[0x0][0x380] ;  /* 0x0000e000ff027b82 */ /* 0x000e220000000a00 */
[----:B------:R-:W-:Y:S02]  /*0270*/  IMAD R10, R12, 0x7c, R10 ;  /* 0x0000007c0c0a7824 */ /* 0x000fe400078e020a */
[----:B------:R-:W-:-:S07]  /*0280*/  IMAD.MOV.U32 R8, RZ, RZ, RZ ;  /* 0x000000ffff087224 */ /* 0x000fce00078e00ff */
.L_x_22:
        /* <DEDUP_REMOVED lines=13> */
.L_x_23:
        /* <DEDUP_REMOVED lines=10> */
.L_x_42:


//--------------------- .text._Z14transposeNaivePfPKfPKiS3_i --------------------------
	.section	.text._Z14transposeNaivePfPKfPKiS3_i,"ax",@progbits
	.align	128
        .global         _Z14transposeNaivePfPKfPKiS3_i
        .type           _Z14transposeNaivePfPKfPKiS3_i,@function
        .size           _Z14transposeNaivePfPKfPKiS3_i,(.L_x_43 - _Z14transposeNaivePfPKfPKiS3_i)
        .other          _Z14transposeNaivePfPKfPKiS3_i,@"STO_CUDA_ENTRY STV_DEFAULT"
_Z14transposeNaivePfPKfPKiS3_i:
.text._Z14transposeNaivePfPKfPKiS3_i:
[----:B------:R-:W-:Y:S08]  /*0000*/  LDC R1, c[0x0][0x37c] ;  /* 0x0000df00ff017b82 */ /* 0x000ff00000000800 */
[----:B------:R-:W0:Y:S01]  /*0010*/  LDC.64 R2, c[0x0][0x398] ;  /* 0x0000e600ff027b82 */ /* 0x000e220000000a00 */
[----:B------:R-:W0:Y:S07]  /*0020*/  LDCU.64 UR4, c[0x0][0x358] ;  /* 0x00006b00ff0477ac */ /* 0x000e2e0008000a00 */
[----:B------:R-:W1:Y:S01]  /*0030*/  LDC.64 R8, c[0x0][0x390] ;  /* 0x0000e400ff087b82 */ /* 0x000e620000000a00 */
[----:B0-----:R-:W2:Y:S01]  /*0040*/  LDG.E R13, desc[UR4][R2.64] ;  /* 0x00000004020d7981 */ /* 0x001ea2000c1e1900 */
[----:B------:R-:W0:Y:S01]  /*0050*/  S2R R12, SR_TID.Z ;  /* 0x00000000000c7919 */ /* 0x000e220000002300 */
[----:B------:R-:W3:Y:S01]  /*0060*/  S2R R6, SR_CTAID.X ;  /* 0x0000000000067919 */ /* 0x000ee20000002500 */
[----:B------:R-:W3:Y:S01]  /*0070*/  S2R R7, SR_TID.X ;  /* 0x0000000000077919 */ /* 0x000ee20000002100 */
[----:B------:R-:W4:Y:S01]  /*0080*/  S2R R10, SR_CTAID.Y ;  /* 0x00000000000a7919 */ /* 0x000f220000002600 */
[----:B------:R-:W4:Y:S02]  /*0090*/  S2R R11, SR_TID.Y ;  /* 0x00000000000b7919 */ /* 0x000f240000002200 */
[----:B------:R-:W0:Y:S01]  /*00a0*/  S2UR UR6, SR_CTAID.Z ;  /* 0x00000000000679c3 */ /* 0x000e220000002700 */
[----:B-1----:R-:W5:Y:S04]  /*00b0*/  LDG.E R0, desc[UR4][R8.64] ;  /* 0x0000000408007981 */ /* 0x002f68000c1e1900 */
[----:B------:R-:W5:Y:S04]  /*00c0*/  LDG.E R4, desc[UR4][R8.64+0x4] ;  /* 0x0000040408047981 */ /* 0x000f68000c1e1900 */
[----:B------:R0:W5:Y:S01]  /*00d0*/  LDG.E R5, desc[UR4][R8.64+0x8] ;  /* 0x0000080408057981 */ /* 0x000162000c1e1900 */
[----:B---3--:R-:W-:Y:S01]  /*00e0*/  IMAD R6, R6, 0x20, R7 ;  /* 0x0000002006067824 */ /* 0x008fe200078e0207 */
[----:B0-----:R-:W-:Y:S01]  /*00f0*/  IADD3 R9, PT, PT, R12, UR6, RZ ;  /* 0x000000060c097c10 */ /* 0x001fe2000fffe0ff */
[----:B----4-:R-:W-:Y:S01]  /*0100*/  IMAD R7, R10, 0x20, R11 ;  /* 0x000000200a077824 */ /* 0x010fe200078e020b */
[----:B--2---:R-:W-:-:S02]  /*0110*/  ISETP.NE.AND P1, PT, R13, 0x1, PT ;  /* 0x000000010d00780c */ /* 0x004fc40003f25270 */
[----:B------:R-:W-:-:S11]  /*0120*/  ISETP.NE.AND P0, PT, R13, RZ, PT ;  /* 0x000000ff0d00720c */ /* 0x000fd60003f05270 */
[----:B------:R-:W-:Y:S05]  /*0130*/  @P1 BRA `(.L_x_24) ;  /* 0x0000000000801947 */ /* 0x000fea0003800000 */
[----:B------:R-:W2:Y:S01]  /*0140*/  LDG.E R8, desc[UR4][R2.64+0x4] ;  /* 0x0000040402087981 */ /* 0x000ea2000c1e1900 */
[----:B-----5:R-:W-:Y:S01]  /*0150*/  ISETP.GE.AND P0, PT, R7, R4, PT ;  /* 0x000000040700720c */ /* 0x020fe20003f06270 */
[----:B------:R-:W-:Y:S03]  /*0160*/  BSSY.RECONVERGENT B0, `(.L_x_24) ;  /* 0x000001d000007945 */ /* 0x000fe60003800200 */
[----:B------:R-:W-:-:S04]  /*0170*/  ISETP.GE.OR P0, PT, R6, R5, P0 ;  /* 0x000000050600720c */ /* 0x000fc80000706670 */
[----:B------:R-:W-:Y:S02]  /*0180*/  ISETP.GE.OR P1, PT, R9, R0, P0 ;  /* 0x000000000900720c */ /* 0x000fe40000726670 */
[----:B------:R-:W-:Y:S02]  /*0190*/  PLOP3.LUT P0, PT, PT, PT, PT, 0x80, 0x8 ;  /* 0x000000000008781c */ /* 0x000fe40003f0f070 */
[----:B--2---:R-:W-:-:S13]  /*01a0*/  ISETP.NE.OR P1, PT, R8, 0x2, P1 ;  /* 0x000000020800780c */ /* 0x004fda0000f25670 */
[----:B------:R-:W-:Y:S05]  /*01b0*/  @P1 BRA `(.L_x_25) ;  /* 0x00000000005c1947 */ /* 0x000fea0003800000 */
[----:B------:R-:W0:Y:S01]  /*01c0*/  LDC.64 R12, c[0x0][0x380] ;  /* 0x0000e000ff0c7b82 */ /* 0x000e220000000a00 */
[C---:B------:R-:W-:Y:S01]  /*01d0*/  IMAD R14, R9.reuse, R5, R6 ;  /* 0x00000005090e7224 */ /* 0x040fe200078e0206 */
[----:B------:R-:W-:Y:S01]  /*01e0*/  BSSY.RECONVERGENT B1, `(.L_x_26) ;  /* 0x0000012000017945 */ /* 0x000fe20003800200 */
[--C-:B------:R-:W-:Y:S02]  /*01f0*/  IMAD R8, R9, R4, R7.reuse ;  /* 0x0000000409087224 */ /* 0x100fe400078e0207 */
[----:B------:R-:W-:Y:S02]  /*0200*/  IMAD.MOV.U32 R19, RZ, RZ, RZ ;  /* 0x000000ffff137224 */ /* 0x000fe400078e00ff */
[----:B------:R-:W-:Y:S01]  /*0210*/  IMAD R18, R4, R14, R7 ;  /* 0x0000000e04127224 */ /* 0x000fe200078e0207 */
[----:B------:R-:W1:Y:S06]  /*0220*/  LDC.64 R10, c[0x0][0x388] ;  /* 0x0000e200ff0a7b82 */ /* 0x000e6c0000000a00 */
.L_x_27:
[----:B------:R-:W-:-:S04]  /*0230*/  IMAD.IADD R14, R8, 0x1, R19 ;  /* 0x00000001080e7824 */ /* 0x000fc800078e0213 */
[----:B--2---:R-:W-:-:S04]  /*0240*/  IMAD R15, R5, R14, R6 ;  /* 0x0000000e050f7224 */ /* 0x004fc800078e0206 */
[----:B-1----:R-:W-:-:S06]  /*0250*/  IMAD.WIDE R14, R15, 0x4, R10 ;  /* 0x000000040f0e7825 */ /* 0x002fcc00078e020a */
[----:B------:R-:W2:Y:S01]  /*0260*/  LDG.E R15, desc[UR4][R14.64] ;  /* 0x000000040e0f7981 */ /* 0x000ea2000c1e1900 */
[----:B------:R-:W-:Y:S01]  /*0270*/  IADD3 R17, PT, PT, R18, R19, RZ ;  /* 0x0000001312117210 */ /* 0x000fe20007ffe0ff */
[C---:B------:R-:W-:Y:S01]  /*0280*/  VIADD R20, R19.reuse, 0x2 ;  /* 0x0000000213147836 */ /* 0x040fe20000000000 */
[----:B------:R-:W-:-:S03]  /*0290*/  ISETP.LT.U32.AND P1, PT, R19, 0x1e, PT ;  /* 0x0000001e1300780c */ /* 0x000fc60003f21070 */
[----:B0-----:R-:W-:Y:S01]  /*02a0*/  IMAD.WIDE R16, R17, 0x4, R12 ;  /* 0x0000000411107825 */ /* 0x001fe200078e020c */
[----:B------:R-:W-:-:S03]  /*02b0*/  IADD3 R21, PT, PT, R7, R20, RZ ;  /* 0x0000001407157210 */ /* 0x000fc60007ffe0ff */
[----:B------:R-:W-:Y:S01]  /*02c0*/  IMAD.MOV.U32 R19, RZ, RZ, R20 ;  /* 0x000000ffff137224 */ /* 0x000fe200078e0014 */
[----:B------:R-:W-:Y:S01]  /*02d0*/  ISETP.GE.U32.AND P0, PT, R21, R4, PT ;  /* 0x000000041500720c */ /* 0x000fe20003f06070 */
[----:B--2---:R2:W-:-:S12]  /*02e0*/  STG.E desc[UR4][R16.64], R15 ;  /* 0x0000000f10007986 */ /* 0x0045d8000c101904 */
[----:B------:R-:W-:Y:S05]  /*02f0*/  @!P0 BRA P1, `(.L_x_27) ;  /* 0xfffffffc00cc8947 */ /* 0x000fea000083ffff */
[----:B------:R-:W-:Y:S05]  /*0300*/  BSYNC.RECONVERGENT B1 ;  /* 0x0000000000017941 */ /* 0x000fea0003800200 */
.L_x_26:
[----:B------:R-:W3:Y:S02]  /*0310*/  LDG.E R8, desc[UR4][R2.64] ;  /* 0x0000000402087981 */ /* 0x000ee4000c1e1900 */
[----:B---3--:R-:W-:-:S13]  /*0320*/  ISETP.NE.AND P0, PT, R8, RZ, PT ;  /* 0x000000ff0800720c */ /* 0x008fda0003f05270 */
.L_x_25:
[----:B------:R-:W-:Y:S05]  /*0330*/  BSYNC.RECONVERGENT B0 ;  /* 0x0000000000007941 */ /* 0x000fea0003800200 */
.L_x_24:
[----:B------:R-:W-:Y:S05]  /*0340*/  @P0 EXIT ;  /* 0x000000000000094d */ /* 0x000fea0003800000 */
[----:B------:R-:W3:Y:S02]  /*0350*/  LDG.E R8, desc[UR4][R2.64+0x4] ;  /* 0x0000040402087981 */ /* 0x000ee4000c1e1900 */
[----:B---3--:R-:W-:-:S13]  /*0360*/  ISETP.NE.AND P0, PT, R8, 0x2, PT ;  /* 0x000000020800780c */ /* 0x008fda0003f05270 */
[----:B------:R-:W-:Y:S05]  /*0370*/  @P0 BRA `(.L_x_28) ;  /* 0x00000000007c0947 */ /* 0x000fea0003800000 */
[----:B-----5:R-:W-:Y:S01]  /*0380*/  ISETP.GE.AND P0, PT, R7, R0, PT ;  /* 0x000000000700720c */ /* 0x020fe20003f06270 */
[----:B------:R-:W-:Y:S01]  /*0390*/  BSSY.RECONVERGENT B0, `(.L_x_28) ;  /* 0x000001d000007945 */ /* 0x000fe20003800200 */
[----:B------:R-:W-:Y:S02]  /*03a0*/  HFMA2 R8, -RZ, RZ, 0, 1.1920928955078125e-07 ;  /* 0x00000002ff087431 */ /* 0x000fe400000001ff */
[----:B------:R-:W-:-:S04]  /*03b0*/  ISETP.GE.OR P0, PT, R6, R5, P0 ;  /* 0x000000050600720c */ /* 0x000fc80000706670 */
[----:B------:R-:W-:-:S13]  /*03c0*/  ISETP.GE.OR P0, PT, R9, R4, P0 ;  /* 0x000000040900720c */ /* 0x000fda0000706670 */
[----:B------:R-:W-:Y:S05]  /*03d0*/  @P0 BRA `(.L_x_29) ;  /* 0x0000000000600947 */ /* 0x000fea0003800000 */
[----:B------:R-:W0:Y:S01]  /*03e0*/  LDC.64 R10, c[0x0][0x380] ;  /* 0x0000e000ff0a7b82 */ /* 0x000e220000000a00 */
[----:B--2---:R-:W-:Y:S01]  /*03f0*/  IMAD R15, R6, R4, R9 ;  /* 0x00000004060f7224 */ /* 0x004fe200078e0209 */
[----:B------:R-:W-:Y:S01]  /*0400*/  BSSY.RECONVERGENT B1, `(.L_x_30) ;  /* 0x0000011000017945 */ /* 0x000fe20003800200 */
[----:B------:R-:W-:Y:S02]  /*0410*/  IMAD.MOV.U32 R18, RZ, RZ, RZ ;  /* 0x000000ffff127224 */ /* 0x000fe400078e00ff */
[----:B------:R-:W-:-:S03]  /*0420*/  IMAD R8, R0, R15, RZ ;  /* 0x0000000f00087224 */ /* 0x000fc600078e02ff */
[----:B------:R-:W1:Y:S04]  /*0430*/  LDC.64 R12, c[0x0][0x388] ;  /* 0x0000e200ff0c7b82 */ /* 0x000e680000000a00 */
.L_x_31:
[----:B------:R-:W-:-:S05]  /*0440*/  IADD3 R19, PT, PT, R7, R18, RZ ;  /* 0x0000001207137210 */ /* 0x000fca0007ffe0ff */
[----:B------:R-:W-:-:S04]  /*0450*/  IMAD R14, R4, R19, R9 ;  /* 0x00000013040e7224 */ /* 0x000fc800078e0209 */
[----:B--2---:R-:W-:-:S04]  /*0460*/  IMAD R15, R5, R14, R6 ;  /* 0x0000000e050f7224 */ /* 0x004fc800078e0206 */
[----:B-1----:R-:W-:-:S06]  /*0470*/  IMAD.WIDE R14, R15, 0x4, R12 ;  /* 0x000000040f0e7825 */ /* 0x002fcc00078e020c */
[----:B------:R-:W2:Y:S01]  /*0480*/  LDG.E R15, desc[UR4][R14.64] ;  /* 0x000000040e0f7981 */ /* 0x000ea2000c1e1900 */
[----:B------:R-:W-:Y:S01]  /*0490*/  IMAD.IADD R17, R8, 0x1, R19 ;  /* 0x0000000108117824 */ /* 0x000fe200078e0213 */
[----:B------:R-:W-:Y:S02]  /*04a0*/  IADD3 R19, PT, PT, R19, 0x2, RZ ;  /* 0x0000000213137810 */ /* 0x000fe40007ffe0ff */
[----:B------:R-:W-:Y:S01]  /*04b0*/  ISETP.LT.U32.AND P1, PT, R18, 0x1e, PT ;  /* 0x0000001e1200780c */ /* 0x000fe20003f21070 */
[----:B0-----:R-:W-:Y:S01]  /*04c0*/  IMAD.WIDE R16, R17, 0x4, R10 ;  /* 0x0000000411107825 */ /* 0x001fe200078e020a */
[----:B------:R-:W-:-:S03]  /*04d0*/  ISETP.GE.U32.AND P0, PT, R19, R0, PT ;  /* 0x000000001300720c */ /* 0x000fc60003f06070 */
[----:B------:R-:W-:Y:S01]  /*04e0*/  VIADD R18, R18, 0x2 ;  /* 0x0000000212127836 */ /* 0x000fe20000000000 */
[----:B--2---:R2:W-:Y:S09]  /*04f0*/  STG.E desc[UR4][R16.64], R15 ;  /* 0x0000000f10007986 */ /* 0x0045f2000c101904 */
[----:B------:R-:W-:Y:S05]  /*0500*/  @!P0 BRA P1, `(.L_x_31) ;  /* 0xfffffffc00cc8947 */ /* 0x000fea000083ffff */
[----:B------:R-:W-:Y:S05]  /*0510*/  BSYNC.RECONVERGENT B1 ;  /* 0x0000000000017941 */ /* 0x000fea0003800200 */
.L_x_30:
[----:B------:R-:W3:Y:S02]  /*0520*/  LDG.E R8, desc[UR4][R2.64] ;  /* 0x0000000402087981 */ /* 0x000ee4000c1e1900 */
[----:B---3--:R-:W-:-:S13]  /*0530*/  ISETP.NE.AND P0, PT, R8, RZ, PT ;  /* 0x000000ff0800720c */ /* 0x008fda0003f05270 */
[----:B------:R-:W-:Y:S05]  /*0540*/  @P0 EXIT ;  /* 0x000000000000094d */ /* 0x000fea0003800000 */
[----:B------:R0:W5:Y:S02]  /*0550*/  LDG.E R8, desc[UR4][R2.64+0x4] ;  /* 0x0000040402087981 */ /* 0x000164000c1e1900 */
.L_x_29:
[----:B------:R-:W-:Y:S05]  /*0560*/  BSYNC.RECONVERGENT B0 ;  /* 0x0000000000007941 */ /* 0x000fea0003800200 */
.L_x_28:
[----:B-----5:R-:W-:-:S13]  /*0570*/  ISETP.NE.AND P0, PT, R8, 0x1, PT ;  /* 0x000000010800780c */ /* 0x020fda0003f05270 */
[----:B------:R-:W-:Y:S05]  /*0580*/  @P0 EXIT ;  /* 0x000000000000094d */ /* 0x000fea0003800000 */
[----:B------:R-:W-:-:S04]  /*0590*/  ISETP.GE.AND P0, PT, R7, R4, PT ;  /* 0x000000040700720c */ /* 0x000fc80003f06270 */
[----:B------:R-:W-:-:S04]  /*05a0*/  ISETP.GE.OR P0, PT, R6, R5, P0 ;  /* 0x000000050600720c */ /* 0x000fc80000706670 */
[----:B------:R-:W-:-:S13]  /*05b0*/  ISETP.GE.OR P0, PT, R9, R0, P0 ;  /* 0x000000000900720c */ /* 0x000fda0000706670 */
[----:B------:R-:W-:Y:S05]  /*05c0*/  @P0 EXIT ;  /* 0x000000000000094d */ /* 0x000fea0003800000 */
[----:B0-----:R-:W0:Y:S01]  /*05d0*/  LDC.64 R2, c[0x0][0x380] ;  /* 0x0000e000ff027b82 */ /* 0x001e220000000a00 */
[----:B------:R-:W-:Y:S01]  /*05e0*/  IMAD R8, R9, R4, RZ ;  /* 0x0000000409087224 */ /* 0x000fe200078e02ff */
[----:B--2---:R-:W-:-:S06]  /*05f0*/  MOV R16, RZ ;  /* 0x000000ff00107202 */ /* 0x004fcc0000000f00 */
[----:B------:R-:W1:Y:S02]  /*0600*/  LDC.64 R10, c[0x0][0x388] ;  /* 0x0000e200ff0a7b82 */ /* 0x000e640000000a00 */
.L_x_32:
[----:B------:R-:W-:-:S05]  /*0610*/  IMAD.IADD R17, R7, 0x1, R16 ;  /* 0x0000000107117824 */ /* 0x000fca00078e0210 */
[----:B------:R-:W-:-:S05]  /*0620*/  IADD3 R12, PT, PT, R8, R17, RZ ;  /* 0x00000011080c7210 */ /* 0x000fca0007ffe0ff */
[----:B--2---:R-:W-:-:S04]  /*0630*/  IMAD R13, R5, R12, R6 ;  /* 0x0000000c050d7224 */ /* 0x004fc800078e0206 */
[----:B-1----:R-:W-:-:S06]  /*0640*/  IMAD.WIDE R12, R13, 0x4, R10 ;  /* 0x000000040d0c7825 */ /* 0x002fcc00078e020a */
[----:B------:R-:W2:Y:S01]  /*0650*/  LDG.E R13, desc[UR4][R12.64] ;  /* 0x000000040c0d7981 */ /* 0x000ea2000c1e1900 */
[----:B------:R-:W-:Y:S01]  /*0660*/  IMAD R14, R0, R17, R9 ;  /* 0x00000011000e7224 */ /* 0x000fe200078e0209 */
[C---:B------:R-:W-:Y:S01]  /*0670*/  ISETP.LT.U32.AND P1, PT, R16.reuse, 0x1e, PT ;  /* 0x0000001e1000780c */ /* 0x040fe20003f21070 */
[----:B------:R-:W-:Y:S01]  /*0680*/  VIADD R17, R17, 0x2 ;  /* 0x0000000211117836 */ /* 0x000fe20000000000 */
[----:B------:R-:W-:Y:S01]  /*0690*/  IADD3 R16, PT, PT, R16, 0x2, RZ ;  /* 0x0000000210107810 */ /* 0x000fe20007ffe0ff */
[----:B------:R-:W-:-:S03]  /*06a0*/  IMAD R15, R5, R14, R6 ;  /* 0x0000000e050f7224 */ /* 0x000fc600078e0206 */
[----:B------:R-:W-:Y:S01]  /*06b0*/  ISETP.GE.U32.AND P0, PT, R17, R4, PT ;  /* 0x000000041100720c */ /* 0x000fe20003f06070 */
[----:B0-----:R-:W-:-:S05]  /*06c0*/  IMAD.WIDE R14, R15, 0x4, R2 ;  /* 0x000000040f0e7825 */ /* 0x001fca00078e0202 */
[----:B--2---:R2:W-:Y:S07]  /*06d0*/  STG.E desc[UR4][R14.64], R13 ;  /* 0x0000000d0e007986 */ /* 0x0045ee000c101904 */
[----:B------:R-:W-:Y:S05]  /*06e0*/  @!P0 BRA P1, `(.L_x_32) ;  /* 0xfffffffc00c88947 */ /* 0x000fea000083ffff */
[----:B------:R-:W-:Y:S05]  /*06f0*/  EXIT ;  /* 0x000000000000794d */ /* 0x000fea0003800000 */
.L_x_33:
        /* <DEDUP_REMOVED lines=16> */
.L_x_43:


//--------------------- .text._Z13copySharedMemPfPKfii --------------------------
	.section	.text._Z13copySharedMemPfPKfii,"ax",@progbits
	.align	128
        .global         _Z13copySharedMemPfPKfii
        .type           _Z13copySharedMemPfPKfii,@function
        .size           _Z13copySharedMemPfPKfii,(.L_x_44 - _Z13copySharedMemPfPKfii)
        .other          _Z13copySharedMemPfPKfii,@"STO_CUDA_ENTRY STV_DEFAULT"
_Z13copySharedMemPfPKfii:
.text._Z13copySharedMemPfPKfii:
[----:B------:R-:W-:Y:S01]  /*0000*/  LDC R1, c[0x0][0x37c] ;  /* 0x0000df00ff017b82 */ /* 0x000fe20000000800 */
[----:B------:R-:W0:Y:S01]  /*0010*/  S2R R3, SR_CTAID.Y ;  /* 0x0000000000037919 */ /* 0x000e220000002600 */
[----:B------:R-:W1:Y:S01]  /*0020*/  LDCU.64 UR8, c[0x0][0x390] ;  /* 0x00007200ff0877ac */ /* 0x000e620008000a00 */
[----:B------:R-:W0:Y:S01]  /*0030*/  S2R R2, SR_TID.Y ;  /* 0x0000000000027919 */ /* 0x000e220000002200 */
[----:B------:R-:W2:Y:S01]  /*0040*/  S2R R5, SR_CTAID.X ;  /* 0x0000000000057919 */ /* 0x000ea20000002500 */
[----:B------:R-:W2:Y:S01]  /*0050*/  S2R R0, SR_TID.X ;  /* 0x0000000000007919 */ /* 0x000ea20000002100 */
[----:B0-----:R-:W-:-:S05]  /*0060*/  IMAD R3, R3, 0x20, R2 ;  /* 0x0000002003037824 */ /* 0x001fca00078e0202 */
[----:B-1----:R-:W-:Y:S01]  /*0070*/  ISETP.GE.AND P0, PT, R3, UR9, PT ;  /* 0x0000000903007c0c */ /* 0x002fe2000bf06270 */
[----:B--2---:R-:W-:-:S05]  /*0080*/  IMAD R8, R5, 0x20, R0 ;  /* 0x0000002005087824 */ /* 0x004fca00078e0200 */
[----:B------:R-:W-:-:S13]  /*0090*/  ISETP.GE.OR P0, PT, R8, UR8, P0 ;  /* 0x0000000808007c0c */ /* 0x000fda0008706670 */
[----:B------:R-:W-:Y:S05]  /*00a0*/  @P0 EXIT ;  /* 0x000000000000094d */ /* 0x000fea0003800000 */
[----:B------:R-:W0:Y:S01]  /*00b0*/  S2UR UR5, SR_CgaCtaId ;  /* 0x00000000000579c3 */ /* 0x000e220000008800 */
[----:B------:R-:W-:Y:S01]  /*00c0*/  HFMA2 R9, -RZ, RZ, 0, 0 ;  /* 0x00000000ff097431 */ /* 0x000fe200000001ff */
[----:B------:R-:W-:Y:S01]  /*00d0*/  BSSY.RECONVERGENT B0, `(.L_x_34) ;  /* 0x0000012000007945 */ /* 0x000fe20003800200 */
[----:B------:R-:W-:Y:S01]  /*00e0*/  UMOV UR4, 0x400 ;  /* 0x0000040000047882 */ /* 0x000fe20000000000 */
[----:B------:R-:W1:Y:S04]  /*00f0*/  LDCU.64 UR6, c[0x0][0x358] ;  /* 0x00006b00ff0677ac */ /* 0x000e680008000a00 */
[----:B------:R-:W2:Y:S01]  /*0100*/  LDC.64 R4, c[0x0][0x388] ;  /* 0x0000e200ff047b82 */ /* 0x000ea20000000a00 */
[----:B01----:R-:W-:-:S12]  /*0110*/  ULEA UR4, UR5, UR4, 0x18 ;  /* 0x0000000405047291 */ /* 0x003fd8000f8ec0ff */
.L_x_35:
[----:B------:R-:W-:-:S04]  /*0120*/  IMAD.IADD R11, R3, 0x1, R9 ;  /* 0x00000001030b7824 */ /* 0x000fc800078e0209 */
[----:B------:R-:W-:-:S04]  /*0130*/  IMAD R7, R11, UR8, R8 ;  /* 0x000000080b077c24 */ /* 0x000fc8000f8e0208 */
[----:B0-2---:R-:W-:-:S06]  /*0140*/  IMAD.WIDE R6, R7, 0x4, R4 ;  /* 0x0000000407067825 */ /* 0x005fcc00078e0204 */
[----:B------:R-:W2:Y:S01]  /*0150*/  LDG.E R6, desc[UR6][R6.64] ;  /* 0x0000000606067981 */ /* 0x000ea2000c1e1900 */
[----:B------:R-:W-:Y:S01]  /*0160*/  IMAD.IADD R13, R2, 0x1, R9 ;  /* 0x00000001020d7824 */ /* 0x000fe200078e0209 */
[----:B------:R-:W-:Y:S01]  /*0170*/  ISETP.LT.U32.AND P1, PT, R9, 0x1e, PT ;  /* 0x0000001e0900780c */ /* 0x000fe20003f21070 */
[----:B------:R-:W-:Y:S01]  /*0180*/  VIADD R11, R11, 0x2 ;  /* 0x000000020b0b7836 */ /* 0x000fe20000000000 */
[----:B------:R-:W-:Y:S02]  /*0190*/  IADD3 R9, PT, PT, R9, 0x2, RZ ;  /* 0x0000000209097810 */ /* 0x000fe40007ffe0ff */
[----:B------:R-:W-:Y:S02]  /*01a0*/  LEA R13, R13, R0, 0x5 ;  /* 0x000000000d0d7211 */ /* 0x000fe400078e28ff */
[----:B------:R-:W-:Y:S02]  /*01b0*/  ISETP.GE.U32.AND P0, PT, R11, UR9, PT ;  /* 0x000000090b007c0c */ /* 0x000fe4000bf06070 */
[----:B------:R-:W-:-:S05]  /*01c0*/  LEA R13, R13, UR4, 0x2 ;  /* 0x000000040d0d7c11 */ /* 0x000fca000f8e10ff */
[----:B--2---:R0:W-:Y:S06]  /*01d0*/  STS [R13], R6 ;  /* 0x000000060d007388 */ /* 0x0041ec0000000800 */
[----:B------:R-:W-:Y:S05]  /*01e0*/  @!P0 BRA P1, `(.L_x_35) ;  /* 0xfffffffc00cc8947 */ /* 0x000fea000083ffff */
[----:B------:R-:W-:Y:S05]  /*01f0*/  BSYNC.RECONVERGENT B0 ;  /* 0x0000000000007941 */ /* 0x000fea0003800200 */
.L_x_34:
[----:B------:R-:W-:Y:S01]  /*0200*/  BAR.SYNC.DEFER_BLOCKING 0x0 ;  /* 0x0000000000007b1d */ /* 0x000fe20000010000 */
[----:B------:R-:W-:-:S13]  /*0210*/  ISETP.GE.U32.AND P0, PT, R3, UR9, PT ;  /* 0x0000000903007c0c */ /* 0x000fda000bf06070 */
[----:B------:R-:W-:Y:S05]  /*0220*/  @P0 EXIT ;  /* 0x000000000000094d */ /* 0x000fea0003800000 */
[----:B0-----:R-:W0:Y:S01]  /*0230*/  LDC.64 R6, c[0x0][0x380] ;  /* 0x0000e000ff067b82 */ /* 0x001e220000000a00 */
[----:B------:R-:W-:Y:S01]  /*0240*/  IMAD.MOV.U32 R9, RZ, RZ, RZ ;  /* 0x000000ffff097224 */ /* 0x000fe200078e00ff */
[----:B------:R-:W1:Y:S06]  /*0250*/  LDCU.64 UR8, c[0x0][0x390] ;  /* 0x00007200ff0877ac */ /* 0x000e6c0008000a00 */
.L_x_36:
[-C--:B0-----:R-:W-:Y:S02]  /*0260*/  IADD3 R5, PT, PT, R2, R9.reuse, RZ ;  /* 0x0000000902057210 */ /* 0x081fe40007ffe0ff */
[----:B------:R-:W-:Y:S02]  /*0270*/  IADD3 R11, PT, PT, R3, R9, RZ ;  /* 0x00000009030b7210 */ /* 0x000fe40007ffe0ff */
[----:B------:R-:W-:Y:S01]  /*0280*/  ISETP.GE.U32.AND P0, PT, R9, 0x1e, PT ;  /* 0x0000001e0900780c */ /* 0x000fe20003f06070 */
[----:B------:R-:W-:-:S05]  /*0290*/  IMAD R5, R5, 0x20, R0 ;  /* 0x0000002005057824 */ /* 0x000fca00078e0200 */
[----:B------:R-:W-:Y:S01]  /*02a0*/  LEA R10, R5, UR4, 0x2 ;  /* 0x00000004050a7c11 */ /* 0x000fe2000f8e10ff */
[C---:B-1----:R-:W-:Y:S02]  /*02b0*/  IMAD R5, R11.reuse, UR8, R8 ;  /* 0x000000080b057c24 */ /* 0x042fe4000f8e0208 */
[----:B------:R-:W-:Y:S02]  /*02c0*/  VIADD R11, R11, 0x2 ;  /* 0x000000020b0b7836 */ /* 0x000fe40000000000 */
[----:B------:R-:W1:Y:S01]  /*02d0*/  LDS R13, [R10] ;  /* 0x000000000a0d7984 */ /* 0x000e620000000800 */
[----:B0-----:R-:W-:Y:S02]  /*02e0*/  IMAD.WIDE R4, R5, 0x4, R6 ;  /* 0x0000000405047825 */ /* 0x001fe400078e0206 */
[----:B------:R-:W-:-:S03]  /*02f0*/  ISETP.GE.U32.AND P1, PT, R11, UR9, PT ;  /* 0x000000090b007c0c */ /* 0x000fc6000bf26070 */
[----:B-1----:R0:W-:Y:S01]  /*0300*/  STG.E desc[UR6][R4.64], R13 ;  /* 0x0000000d04007986 */ /* 0x0021e2000c101906 */
[----:B------:R-:W-:Y:S09]  /*0310*/  @P0 EXIT ;  /* 0x000000000000094d */ /* 0x000ff20003800000 */
[----:B------:R-:W-:Y:S01]  /*0320*/  IADD3 R9, PT, PT, R9, 0x2, RZ ;  /* 0x0000000209097810 */ /* 0x000fe20007ffe0ff */
[----:B------:R-:W-:Y:S06]  /*0330*/  @!P1 BRA `(.L_x_36) ;  /* 0xfffffffc00c89947 */ /* 0x000fec000383ffff */
[----:B------:R-:W-:Y:S05]  /*0340*/  EXIT ;  /* 0x000000000000794d */ /* 0x000fea0003800000 */
.L_x_37:
        /* <DEDUP_REMOVED lines=11> */
.L_x_44:


//--------------------- .text._Z4copyPfPKfii      --------------------------
	.section	.text._Z4copyPfPKfii,"ax",@progbits
	.align	128
        .global         _Z4copyPfPKfii
        .type           _Z4copyPfPKfii,@function
        .size           _Z4copyPfPKfii,(.L_x_45 - _Z4copyPfPKfii)
        .other          _Z4copyPfPKfii,@"STO_CUDA_ENTRY STV_DEFAULT"
_Z4copyPfPKfii:
.text._Z4copyPfPKfii:
        /* <DEDUP_REMOVED lines=11> */
[----:B------:R-:W0:Y:S01]  /*00b0*/  LDC.64 R8, c[0x0][0x380] ;  /* 0x0000e000ff087b82 */ /* 0x000e220000000a00 */
[----:B------:R-:W-:Y:S01]  /*00c0*/  HFMA2 R11, -RZ, RZ, 0, 0 ;  /* 0x00000000ff0b7431 */ /* 0x000fe200000001ff */
[----:B------:R-:W1:Y:S06]  /*00d0*/  LDCU.64 UR4, c[0x0][0x358] ;  /* 0x00006b00ff0477ac */ /* 0x000e6c0008000a00 */
[----:B------:R-:W2:Y:S02]  /*00e0*/  LDC.64 R6, c[0x0][0x388] ;  /* 0x0000e200ff067b82 */ /* 0x000ea40000000a00 */
.L_x_38:
[----:B------:R-:W-:-:S04]  /*00f0*/  IMAD.IADD R13, R10, 0x1, R11 ;  /* 0x000000010a0d7824 */ /* 0x000fc800078e020b */
[----:B---3--:R-:W-:-:S04]  /*0100*/  IMAD R5, R13, UR6, R0 ;  /* 0x000000060d057c24 */ /* 0x008fc8000f8e0200 */
[----:B--2---:R-:W-:-:S06]  /*0110*/  IMAD.WIDE R2, R5, 0x4, R6 ;  /* 0x0000000405027825 */ /* 0x004fcc00078e0206 */
[----:B-1----:R-:W2:Y:S01]  /*0120*/  LDG.E R3, desc[UR4][R2.64] ;  /* 0x0000000402037981 */ /* 0x002ea2000c1e1900 */
[----:B0-----:R-:W-:Y:S01]  /*0130*/  IMAD.WIDE R4, R5, 0x4, R8 ;  /* 0x0000000405047825 */ /* 0x001fe200078e0208 */
[----:B------:R-:W-:Y:S02]  /*0140*/  IADD3 R13, PT, PT, R13, 0x2, RZ ;  /* 0x000000020d0d7810 */ /* 0x000fe40007ffe0ff */
[----:B------:R-:W-:Y:S02]  /*0150*/  ISETP.LT.U32.AND P1, PT, R11, 0x1e, PT ;  /* 0x0000001e0b00780c */ /* 0x000fe40003f21070 */
[----:B------:R-:W-:Y:S02]  /*0160*/  ISETP.GE.U32.AND P0, PT, R13, UR7, PT ;  /* 0x000000070d007c0c */ /* 0x000fe4000bf06070 */
[----:B------:R-:W-:Y:S01]  /*0170*/  IADD3 R11, PT, PT, R11, 0x2, RZ ;  /* 0x000000020b0b7810 */ /* 0x000fe20007ffe0ff */
[----:B--2---:R3:W-:Y:S10]  /*0180*/  STG.E desc[UR4][R4.64], R3 ;  /* 0x0000000304007986 */ /* 0x0047f4000c101904 */
[----:B------:R-:W-:Y:S05]  /*0190*/  @!P0 BRA P1, `(.L_x_38) ;  /* 0xfffffffc00d48947 */ /* 0x000fea000083ffff */
[----:B------:R-:W-:Y:S05]  /*01a0*/  EXIT ;  /* 0x000000000000794d */ /* 0x000fea0003800000 */
.L_x_39:
        /* <DEDUP_REMOVED lines=13> */
.L_x_45:


//--------------------- .nv.global.init           --------------------------
	.section	.nv.global.init,"aw",@progbits
.nv.global.init:
	.type		$str,@object
	.size		$str,($str$1 - $str)
$str:
        /*0000*/ 	.byte	0x74, 0x68, 0x72, 0x65, 0x61, 0x64, 0x49, 0x64, 0x78, 0x2e, 0x7a, 0x3d, 0x3d, 0x30, 0x00
	.type		$str$1,@object
	.size		$str$1,(__unnamed_1 - $str$1)
$str$1:
        /*000f*/ 	.byte	0x2f, 0x74, 0x6d, 0x70, 0x2f, 0x73, 0x61, 0x73, 0x73, 0x5f, 0x63, 0x75, 0x5f, 0x6d, 0x68, 0x35
        /*001f*/ 	.byte	0x7a, 0x32, 0x75, 0x72, 0x6f, 0x2f, 0x6b, 0x2e, 0x63, 0x75, 0x00
	.type		__unnamed_1,@object
	.size		__unnamed_1,(.L_0 - __unnamed_1)
__unnamed_1:
        /*002a*/ 	.byte	0x76, 0x6f, 0x69, 0x64, 0x20, 0x74, 0x72, 0x61, 0x6e, 0x73, 0x70, 0x6f, 0x73, 0x65, 0x49, 0x6e
        /*003a*/ 	.byte	0x70, 0x6c, 0x61, 0x63, 0x65, 0x28, 0x66, 0x6c, 0x6f, 0x61, 0x74, 0x20, 0x2a, 0x2c, 0x20, 0x63
        /*004a*/ 	.byte	0x6f, 0x6e, 0x73, 0x74, 0x20, 0x66, 0x6c, 0x6f, 0x61, 0x74, 0x20, 0x2a, 0x2c, 0x20, 0x63, 0x6f
        /*005a*/ 	.byte	0x6e, 0x73, 0x74, 0x20, 0x69, 0x6e, 0x74, 0x20, 0x2a, 0x2c, 0x20, 0x63, 0x6f, 0x6e, 0x73, 0x74
        /*006a*/ 	.byte	0x20, 0x69, 0x6e, 0x74, 0x20, 0x2a, 0x2c, 0x20, 0x69, 0x6e, 0x74, 0x29, 0x00
.L_0:


//--------------------- .nv.shared._Z16transposeInplacePfPKfPKiS3_i --------------------------
	.section	.nv.shared._Z16transposeInplacePfPKfPKiS3_i,"aw",@nobits
	.sectionflags	@""
	.align	4
.nv.shared._Z16transposeInplacePfPKfPKiS3_i:
	.zero		5120


//--------------------- .nv.shared.reserved.0     --------------------------
	.section	.nv.shared.reserved.0,"aw",@nobits
	.weak		__nv_reservedSMEM_offset_0_alias
	.size		__nv_reservedSMEM_offset_0_alias, 0, 64
	.other		__nv_reservedSMEM_offset_0_alias,@"STO_CUDA_RESERVED_SHARED STV_DEFAULT"
__nv_reservedSMEM_offset_0_alias:
	.zero		0
	.zero		64


//--------------------- .nv.shared._Z24transposeNoBankConflictsPfPKfii --------------------------
	.section	.nv.shared._Z24transposeNoBankConflictsPfPKfii,"aw",@nobits
	.sectionflags	@""
	.align	4
.nv.shared._Z24transposeNoBankConflictsPfPKfii:
	.zero		5248


//--------------------- .nv.shared._Z18transposeCoalescedPfPKfii --------------------------
	.section	.nv.shared._Z18transposeCoalescedPfPKfii,"aw",@nobits
	.sectionflags	@""
	.align	4
.nv.shared._Z18transposeCoalescedPfPKfii:
	.zero		5120


//--------------------- .nv.shared._Z13copySharedMemPfPKfii --------------------------
	.section	.nv.shared._Z13copySharedMemPfPKfii,"aw",@nobits
	.sectionflags	@""
	.align	4
.nv.shared._Z13copySharedMemPfPKfii:
	.zero		5120


//--------------------- .nv.constant0._Z16transposeInplacePfPKfPKiS3_i --------------------------
	.section	.nv.constant0._Z16transposeInplacePfPKfPKiS3_i,"a",@progbits
	.sectionflags	@""
	.align	4
.nv.constant0._Z16transposeInplacePfPKfPKiS3_i:
	.zero		932


//--------------------- .nv.constant0._Z24transposeNoBankConflictsPfPKfii --------------------------
	.section	.nv.constant0._Z24transposeNoBankConflictsPfPKfii,"a",@progbits
	.sectionflags	@""
	.align	4
.nv.constant0._Z24transposeNoBankConflictsPfPKfii:
	.zero		920


//--------------------- .nv.constant0._Z18transposeCoalescedPfPKfii --------------------------
	.section	.nv.constant0._Z18transposeCoalescedPfPKfii,"a",@progbits
	.sectionflags	@""
	.align	4
.nv.constant0._Z18transposeCoalescedPfPKfii:
	.zero		920


//--------------------- .nv.constant0._Z14transposeNaivePfPKfPKiS3_i --------------------------
	.section	.nv.constant0._Z14transposeNaivePfPKfPKiS3_i,"a",@progbits
	.sectionflags	@""
	.align	4
.nv.constant0._Z14transposeNaivePfPKfPKiS3_i:
	.zero		932


//--------------------- .nv.constant0._Z13copySharedMemPfPKfii --------------------------
	.section	.nv.constant0._Z13copySharedMemPfPKfii,"a",@progbits
	.sectionflags	@""
	.align	4
.nv.constant0._Z13copySharedMemPfPKfii:
	.zero		920


//--------------------- .nv.constant0._Z4copyPfPKfii --------------------------
	.section	.nv.constant0._Z4copyPfPKfii,"a",@progbits
	.sectionflags	@""
	.align	4
.nv.constant0._Z4copyPfPKfii:
	.zero		920


//--------------------- SYMBOLS --------------------------

	.type		.nv.reservedSmem.offset0,@object
	.size		.nv.reservedSmem.offset0,0x4
	.type		.nv.reservedSmem.cap,@object
	.size		.nv.reservedSmem.cap,0x4
	.type		__assertfail,@function
